	.target	sm_90a

	.elftype	@"ET_EXEC"


//--------------------- .note.nv.tkinfo           --------------------------
	.section	.note.nv.tkinfo,"",@"SHT_NOTE"
	.sectionflags	@"SHF_NOTE_NV_TKINFO"
	.tkinfo
        /*0018*/ 	.word	0x00000002
        /*0030*/ 	.string	""
        /*0030*/ 	.string	"ptxas"
        /*0030*/ 	.string	"Cuda compilation tools, release 13.0, V13.0.88"
        /*0030*/ 	.string	"Build cuda_13.0.r13.0/compiler.36424714_0"
        /*0030*/ 	.string	"-arch sm_90a -m 64 "



//--------------------- .note.nv.cuinfo           --------------------------
	.section	.note.nv.cuinfo,"",@"SHT_NOTE"
	.sectionflags	@"SHF_NOTE_NV_CUINFO"
        /*0018*/ 	.short	0x0002
        /*001a*/ 	.short	0x005a
        /*001c*/ 	.short	0x0082
	.zero		2


//--------------------- .nv.info                  --------------------------
	.section	.nv.info,"",@"SHT_CUDA_INFO"
	.align	4


	//----- nvinfo : EIATTR_REGCOUNT
	.align		4
        /*0000*/ 	.byte	0x04, 0x2f
        /*0002*/ 	.short	(.L_12 - .L_11)
	.align		4
.L_11:
        /*0004*/ 	.word	index@(_ZN7cutlass13device_kernelINS_4gemm6kernel13GemmUniversalIN4cute5tupleIJiiiiEEENS1_10collective13CollectiveMmaINS1_37MainloopSm90TmaGmmaWarpSpecializedFP8ILi3ENS5_IJNS4_1CILi2EEESB_NSA_ILi1EEEEEENS1_35KernelTmaWarpSpecializedCooperativeEEENS5_IJNSA_ILi128EEESG_NSA_ILi64EEEEEENS_12float_e5m2_tENS5_IJlSC_lEEESJ_SK_NS4_8TiledMMAINS4_8MMA_AtomIJNS4_4SM904GMMA31MMA_64x128x32_F32E5M2E5M2_SS_TNILNSO_7ScaleInE1ELSQ_1EEEEEENS4_6LayoutINS5_IJSB_SC_SC_EEENS5_IJSC_NSA_ILi0EEESV_EEEEENS5_IJNS4_10UnderscoreESY_SY_EEEEENS4_23SM90_TMA_LOAD_MULTICASTENS4_14ComposedLayoutINS4_7SwizzleILi2ELi4ELi3EEENS4_18smem_ptr_flag_bitsILi8EEENST_INS5_IJNSA_ILi8EEESH_EEENS5_IJSH_SC_EEEEEEEvNS4_8identityES11_S1B_vS1C_EENS_8epilogue10collective6detail29Sm90TmaWarpSpecializedAdapterINS1F_15DefaultEpilogueISJ_SK_SK_NS1E_6thread17LinearCombinationISJ_Li1EffLNS1J_9ScaleType4KindE0ELNS_15FloatRoundStyleE2ESJ_EENS1_15EpilogueDefaultEEEEEvvEEEEvNT_6ParamsE)
        /*0008*/ 	.word	0x000000a8


	//----- nvinfo : EIATTR_FRAME_SIZE
	.align		4
.L_12:
        /*000c*/ 	.byte	0x04, 0x11
        /*000e*/ 	.short	(.L_14 - .L_13)
	.align		4
.L_13:
        /*0010*/ 	.word	index@(_ZN7cutlass13device_kernelINS_4gemm6kernel13GemmUniversalIN4cute5tupleIJiiiiEEENS1_10collective13CollectiveMmaINS1_37MainloopSm90TmaGmmaWarpSpecializedFP8ILi3ENS5_IJNS4_1CILi2EEESB_NSA_ILi1EEEEEENS1_35KernelTmaWarpSpecializedCooperativeEEENS5_IJNSA_ILi128EEESG_NSA_ILi64EEEEEENS_12float_e5m2_tENS5_IJlSC_lEEESJ_SK_NS4_8TiledMMAINS4_8MMA_AtomIJNS4_4SM904GMMA31MMA_64x128x32_F32E5M2E5M2_SS_TNILNSO_7ScaleInE1ELSQ_1EEEEEENS4_6LayoutINS5_IJSB_SC_SC_EEENS5_IJSC_NSA_ILi0EEESV_EEEEENS5_IJNS4_10UnderscoreESY_SY_EEEEENS4_23SM90_TMA_LOAD_MULTICASTENS4_14ComposedLayoutINS4_7SwizzleILi2ELi4ELi3EEENS4_18smem_ptr_flag_bitsILi8EEENST_INS5_IJNSA_ILi8EEESH_EEENS5_IJSH_SC_EEEEEEEvNS4_8identityES11_S1B_vS1C_EENS_8epilogue10collective6detail29Sm90TmaWarpSpecializedAdapterINS1F_15DefaultEpilogueISJ_SK_SK_NS1E_6thread17LinearCombinationISJ_Li1EffLNS1J_9ScaleType4KindE0ELNS_15FloatRoundStyleE2ESJ_EENS1_15EpilogueDefaultEEEEEvvEEEEvNT_6ParamsE)
        /*0014*/ 	.word	0x00000000


	//----- nvinfo : EIATTR_MIN_STACK_SIZE
	.align		4
.L_14:
        /*0018*/ 	.byte	0x04, 0x12
        /*001a*/ 	.short	(.L_16 - .L_15)
	.align		4
.L_15:
        /*001c*/ 	.word	index@(_ZN7cutlass13device_kernelINS_4gemm6kernel13GemmUniversalIN4cute5tupleIJiiiiEEENS1_10collective13CollectiveMmaINS1_37MainloopSm90TmaGmmaWarpSpecializedFP8ILi3ENS5_IJNS4_1CILi2EEESB_NSA_ILi1EEEEEENS1_35KernelTmaWarpSpecializedCooperativeEEENS5_IJNSA_ILi128EEESG_NSA_ILi64EEEEEENS_12float_e5m2_tENS5_IJlSC_lEEESJ_SK_NS4_8TiledMMAINS4_8MMA_AtomIJNS4_4SM904GMMA31MMA_64x128x32_F32E5M2E5M2_SS_TNILNSO_7ScaleInE1ELSQ_1EEEEEENS4_6LayoutINS5_IJSB_SC_SC_EEENS5_IJSC_NSA_ILi0EEESV_EEEEENS5_IJNS4_10UnderscoreESY_SY_EEEEENS4_23SM90_TMA_LOAD_MULTICASTENS4_14ComposedLayoutINS4_7SwizzleILi2ELi4ELi3EEENS4_18smem_ptr_flag_bitsILi8EEENST_INS5_IJNSA_ILi8EEESH_EEENS5_IJSH_SC_EEEEEEEvNS4_8identityES11_S1B_vS1C_EENS_8epilogue10collective6detail29Sm90TmaWarpSpecializedAdapterINS1F_15DefaultEpilogueISJ_SK_SK_NS1E_6thread17LinearCombinationISJ_Li1EffLNS1J_9ScaleType4KindE0ELNS_15FloatRoundStyleE2ESJ_EENS1_15EpilogueDefaultEEEEEvvEEEEvNT_6ParamsE)
        /*0020*/ 	.word	0x00000000
.L_16:


//--------------------- .nv.compat                --------------------------
	.section	.nv.compat,"",@"SHT_CUDA_COMPAT_INFO"
	.align	4
        /*0000*/ 	.byte	0x02, 0x09, 0x01, 0x00, 0x02, 0x02, 0x04, 0x00, 0x02, 0x05, 0x05, 0x00, 0x03, 0x07, 0x01, 0x01
        /*0010*/ 	.byte	0x02, 0x03, 0x01, 0x00, 0x02, 0x06, 0x01, 0x00, 0x04, 0x0b, 0x08, 0x00, 0x00, 0x00, 0x00, 0x00
        /*0020*/ 	.byte	0x00, 0x00, 0x00, 0x00


//--------------------- .nv.info._ZN7cutlass13device_kernelINS_4gemm6kernel13GemmUniversalIN4cute5tupleIJiiiiEEENS1_10collective13CollectiveMmaINS1_37MainloopSm90TmaGmmaWarpSpecializedFP8ILi3ENS5_IJNS4_1CILi2EEESB_NSA_ILi1EEEEEENS1_35KernelTmaWarpSpecializedCooperativeEEENS5_IJNSA_ILi128EEESG_NSA_ILi64EEEEEENS_12float_e5m2_tENS5_IJlSC_lEEESJ_SK_NS4_8TiledMMAINS4_8MMA_AtomIJNS4_4SM904GMMA31MMA_64x128x32_F32E5M2E5M2_SS_TNILNSO_7ScaleInE1ELSQ_1EEEEEENS4_6LayoutINS5_IJSB_SC_SC_EEENS5_IJSC_NSA_ILi0EEESV_EEEEENS5_IJNS4_10UnderscoreESY_SY_EEEEENS4_23SM90_TMA_LOAD_MULTICASTENS4_14ComposedLayoutINS4_7SwizzleILi2ELi4ELi3EEENS4_18smem_ptr_flag_bitsILi8EEENST_INS5_IJNSA_ILi8EEESH_EEENS5_IJSH_SC_EEEEEEEvNS4_8identityES11_S1B_vS1C_EENS_8epilogue10collective6detail29Sm90TmaWarpSpecializedAdapterINS1F_15DefaultEpilogueISJ_SK_SK_NS1E_6thread17LinearCombinationISJ_Li1EffLNS1J_9ScaleType4KindE0ELNS_15FloatRoundStyleE2ESJ_EENS1_15EpilogueDefaultEEEEEvvEEEEvNT_6ParamsE --------------------------
	.section	.nv.info._ZN7cutlass13device_kernelINS_4gemm6kernel13GemmUniversalIN4cute5tupleIJiiiiEEENS1_10collective13CollectiveMmaINS1_37MainloopSm90TmaGmmaWarpSpecializedFP8ILi3ENS5_IJNS4_1CILi2EEESB_NSA_ILi1EEEEEENS1_35KernelTmaWarpSpecializedCooperativeEEENS5_IJNSA_ILi128EEESG_NSA_ILi64EEEEEENS_12float_e5m2_tENS5_IJlSC_lEEESJ_SK_NS4_8TiledMMAINS4_8MMA_AtomIJNS4_4SM904GMMA31MMA_64x128x32_F32E5M2E5M2_SS_TNILNSO_7ScaleInE1ELSQ_1EEEEEENS4_6LayoutINS5_IJSB_SC_SC_EEENS5_IJSC_NSA_ILi0EEESV_EEEEENS5_IJNS4_10UnderscoreESY_SY_EEEEENS4_23SM90_TMA_LOAD_MULTICASTENS4_14ComposedLayoutINS4_7SwizzleILi2ELi4ELi3EEENS4_18smem_ptr_flag_bitsILi8EEENST_INS5_IJNSA_ILi8EEESH_EEENS5_IJSH_SC_EEEEEEEvNS4_8identityES11_S1B_vS1C_EENS_8epilogue10collective6detail29Sm90TmaWarpSpecializedAdapterINS1F_15DefaultEpilogueISJ_SK_SK_NS1E_6thread17LinearCombinationISJ_Li1EffLNS1J_9ScaleType4KindE0ELNS_15FloatRoundStyleE2ESJ_EENS1_15EpilogueDefaultEEEEEvvEEEEvNT_6ParamsE,"",@"SHT_CUDA_INFO"
	.sectionflags	@""
	.align	4


	//----- nvinfo : EIATTR_CUDA_API_VERSION
	.align		4
        /*0000*/ 	.byte	0x04, 0x37
        /*0002*/ 	.short	(.L_18 - .L_17)
.L_17:
        /*0004*/ 	.word	0x00000082


	//----- nvinfo : EIATTR_KPARAM_INFO
	.align		4
.L_18:
        /*0008*/ 	.byte	0x04, 0x17
        /*000a*/ 	.short	(.L_20 - .L_19)
.L_19:
        /*000c*/ 	.word	0x00000000
        /*0010*/ 	.short	0x0000
        /*0012*/ 	.short	0x0070
        /*0014*/ 	.byte	0x00, 0xf0, 0x01, 0x10


	//----- nvinfo : EIATTR_SPARSE_MMA_MASK
	.align		4
.L_20:
        /*0018*/ 	.byte	0x03, 0x50
        /*001a*/ 	.short	0x0000


	//----- nvinfo : EIATTR_MAXREG_COUNT
	.align		4
        /*001c*/ 	.byte	0x03, 0x1b
        /*001e*/ 	.short	0x00a8


	//----- nvinfo : EIATTR_NUM_BARRIERS
	.align		4
        /*0020*/ 	.byte	0x02, 0x4c
        /*0022*/ 	.byte	0x01
	.zero		1


	//----- nvinfo : EIATTR_MERCURY_ISA_VERSION
	.align		4
        /*0024*/ 	.byte	0x03, 0x5f
        /*0026*/ 	.short	0x0101


	//----- nvinfo : EIATTR_INT_WARP_WIDE_INSTR_OFFSETS
	.align		4
        /*0028*/ 	.byte	0x04, 0x31
        /*002a*/ 	.short	(.L_22 - .L_21)


	//   ....[0]....
.L_21:
        /*002c*/ 	.word	0x00000480


	//   ....[1]....
        /*0030*/ 	.word	0x000004b0


	//   ....[2]....
        /*0034*/ 	.word	0x00000630


	//----- nvinfo : EIATTR_COOP_GROUP_MASK_REGIDS
	.align		4
.L_22:
        /*0038*/ 	.byte	0x04, 0x29
        /*003a*/ 	.short	(.L_24 - .L_23)


	//   ....[0]....
.L_23:
        /*003c*/ 	.word	0xffffffff


	//   ....[1]....
        /*0040*/ 	.word	0xffffffff


	//   ....[2]....
        /*0044*/ 	.word	0xffffffff


	//   ....[3]....
        /*0048*/ 	.word	0xffffffff


	//   ....[4]....
        /*004c*/ 	.word	0xffffffff


	//   ....[5]....
        /*0050*/ 	.word	0xffffffff


	//----- nvinfo : EIATTR_COOP_GROUP_INSTR_OFFSETS
	.align		4
.L_24:
        /*0054*/ 	.byte	0x04, 0x28
        /*0056*/ 	.short	(.L_26 - .L_25)


	//   ....[0]....
.L_25:
        /*0058*/ 	.word	0x00000060


	//   ....[1]....
        /*005c*/ 	.word	0x00000070


	//   ....[2]....
        /*0060*/ 	.word	0x00000130


	//   ....[3]....
        /*0064*/ 	.word	0x000002b0


	//   ....[4]....
        /*0068*/ 	.word	0x000007d0


	//   ....[5]....
        /*006c*/ 	.word	0x00001250


	//----- nvinfo : EIATTR_REG_RECONFIG
	.align		4
.L_26:
        /*0070*/ 	.byte	0x01, 0x54
	.zero		2


	//----- nvinfo : EIATTR_MBARRIER_INSTR_OFFSETS
	.align		4
        /*0074*/ 	.byte	0x04, 0x39
        /*0076*/ 	.short	(.L_28 - .L_27)


	//   ....[0]....
.L_27:
        /*0078*/ 	.word	0x00000230
        /*007c*/ 	.word	0x000000ff
        /*0080*/ 	.word	0x00000000
        /*0084*/ 	.short	0x0100
        /*0086*/ 	.byte	0x08
	.zero		1


	//   ....[1]....
        /*0088*/ 	.word	0x00000240
        /*008c*/ 	.word	0x000000ff
        /*0090*/ 	.word	0x00000018
        /*0094*/ 	.short	0x0100
        /*0096*/ 	.byte	0x08
	.zero		1


	//   ....[2]....
        /*0098*/ 	.word	0x00000250
        /*009c*/ 	.word	0x000000ff
        /*00a0*/ 	.word	0x00000008
        /*00a4*/ 	.short	0x0100
        /*00a6*/ 	.byte	0x08
	.zero		1


	//   ....[3]....
        /*00a8*/ 	.word	0x00000260
        /*00ac*/ 	.word	0x000000ff
        /*00b0*/ 	.word	0x00000020
        /*00b4*/ 	.short	0x0100
        /*00b6*/ 	.byte	0x08
	.zero		1


	//   ....[4]....
        /*00b8*/ 	.word	0x00000270
        /*00bc*/ 	.word	0x000000ff
        /*00c0*/ 	.word	0x00000010
        /*00c4*/ 	.short	0x0100
        /*00c6*/ 	.byte	0x08
	.zero		1


	//   ....[5]....
        /*00c8*/ 	.word	0x00000280
        /*00cc*/ 	.word	0x000000ff
        /*00d0*/ 	.word	0x00000028
        /*00d4*/ 	.short	0x0100
        /*00d6*/ 	.byte	0x08
	.zero		1


	//   ....[6]....
        /*00d8*/ 	.word	0x000006c0
        /*00dc*/ 	.word	0x000000ff
        /*00e0*/ 	.word	0x00000040
        /*00e4*/ 	.short	0x0100
        /*00e6*/ 	.byte	0x06
	.zero		1


	//   ....[7]....
        /*00e8*/ 	.word	0x00000760
        /*00ec*/ 	.word	0x000000ff
        /*00f0*/ 	.word	0x00000048
        /*00f4*/ 	.short	0x0100
        /*00f6*/ 	.byte	0x06
	.zero		1


	//   ....[8]....
        /*00f8*/ 	.word	0x00001780
        /*00fc*/ 	.word	0x000000ff
        /*0100*/ 	.word	0x00000000
        /*0104*/ 	.short	0x010a
        /*0106*/ 	.byte	0x06
	.zero		1


	//   ....[9]....
        /*0108*/ 	.word	0x000017c0
        /*010c*/ 	.word	0x000000ff
        /*0110*/ 	.word	0x00000000
        /*0114*/ 	.short	0x010a
        /*0116*/ 	.byte	0x06
	.zero		1


	//   ....[10]....
        /*0118*/ 	.word	0x000020f0
        /*011c*/ 	.word	0x000000ff
        /*0120*/ 	.word	0x00000000
        /*0124*/ 	.short	0x010a
        /*0126*/ 	.byte	0x0c
	.zero		1


	//   ....[11]....
        /*0128*/ 	.word	0x00002130
        /*012c*/ 	.word	0x000000ff
        /*0130*/ 	.word	0x00000000
        /*0134*/ 	.short	0x010a
        /*0136*/ 	.byte	0x0c
	.zero		1


	//   ....[12]....
        /*0138*/ 	.word	0x00002760
        /*013c*/ 	.word	0x0000008c
        /*0140*/ 	.word	0x00000000
        /*0144*/ 	.short	0x0101
        /*0146*/ 	.byte	0x3f
	.zero		1


	//   ....[13]....
        /*0148*/ 	.word	0x00002e00
        /*014c*/ 	.word	0x0000000c
        /*0150*/ 	.word	0x00000000
        /*0154*/ 	.short	0x0101
        /*0156*/ 	.byte	0x3f
	.zero		1


	//   ....[14]....
        /*0158*/ 	.word	0x000087c0
        /*015c*/ 	.word	0x00000014
        /*0160*/ 	.word	0x00000018
        /*0164*/ 	.short	0x010a
        /*0166*/ 	.byte	0x3f
	.zero		1


	//   ....[15]....
        /*0168*/ 	.word	0x00008b60
        /*016c*/ 	.word	0x00000008
        /*0170*/ 	.word	0x00000048
        /*0174*/ 	.short	0x0101
        /*0176*/ 	.byte	0x3f
	.zero		1


	//   ....[16]....
        /*0178*/ 	.word	0x00009280
        /*017c*/ 	.word	0x00000004
        /*0180*/ 	.word	0x00000000
        /*0184*/ 	.short	0x010a
        /*0186*/ 	.byte	0x3f
	.zero		1


	//   ....[17]....
        /*0188*/ 	.word	0x00009300
        /*018c*/ 	.word	0x00000006
        /*0190*/ 	.word	0x00000000
        /*0194*/ 	.short	0x010a
        /*0196*/ 	.byte	0x3f
	.zero		1


	//   ....[18]....
        /*0198*/ 	.word	0x00009390
        /*019c*/ 	.word	0x00000003
        /*01a0*/ 	.word	0x00000000
        /*01a4*/ 	.short	0x010a
        /*01a6*/ 	.byte	0x3f
	.zero		1


	//   ....[19]....
        /*01a8*/ 	.word	0x00009400
        /*01ac*/ 	.word	0x0000000d
        /*01b0*/ 	.word	0x00000000
        /*01b4*/ 	.short	0x010a
        /*01b6*/ 	.byte	0x3f
	.zero		1


	//   ....[20]....
        /*01b8*/ 	.word	0x00009460
        /*01bc*/ 	.word	0x00000091
        /*01c0*/ 	.word	0x00000000
        /*01c4*/ 	.short	0x010a
        /*01c6*/ 	.byte	0x3f
	.zero		1


	//   ....[21]....
        /*01c8*/ 	.word	0x00009530
        /*01cc*/ 	.word	0x00000014
        /*01d0*/ 	.word	0x00000018
        /*01d4*/ 	.short	0x010a
        /*01d6*/ 	.byte	0x3f
	.zero		1


	//   ....[22]....
        /*01d8*/ 	.word	0x00009600
        /*01dc*/ 	.word	0x00000004
        /*01e0*/ 	.word	0x00000000
        /*01e4*/ 	.short	0x010a
        /*01e6*/ 	.byte	0x3f
	.zero		1


	//   ....[23]....
        /*01e8*/ 	.word	0x00009650
        /*01ec*/ 	.word	0x00000006
        /*01f0*/ 	.word	0x00000000
        /*01f4*/ 	.short	0x010a
        /*01f6*/ 	.byte	0x3f
	.zero		1


	//----- nvinfo : EIATTR_NUM_MBARRIERS
	.align		4
.L_28:
        /*01f8*/ 	.byte	0x03, 0x38
        /*01fa*/ 	.short	0x0008


	//----- nvinfo : EIATTR_EXIT_INSTR_OFFSETS
	.align		4
        /*01fc*/ 	.byte	0x04, 0x1c
        /*01fe*/ 	.short	(.L_30 - .L_29)


	//   ....[0]....
.L_29:
        /*0200*/ 	.word	0x00000930


	//   ....[1]....
        /*0204*/ 	.word	0x00001120


	//   ....[2]....
        /*0208*/ 	.word	0x00007e10


	//   ....[3]....
        /*020c*/ 	.word	0x00008370


	//   ....[4]....
        /*0210*/ 	.word	0x000093e0


	//----- nvinfo : EIATTR_MAX_THREADS
	.align		4
.L_30:
        /*0214*/ 	.byte	0x04, 0x05
        /*0216*/ 	.short	(.L_32 - .L_31)
.L_31:
        /*0218*/ 	.word	0x00000180
        /*021c*/ 	.word	0x00000001
        /*0220*/ 	.word	0x00000001


	//----- nvinfo : EIATTR_CRS_STACK_SIZE
	.align		4
.L_32:
        /*0224*/ 	.byte	0x04, 0x1e
        /*0226*/ 	.short	(.L_34 - .L_33)
.L_33:
        /*0228*/ 	.word	0x00000000


	//----- nvinfo : EIATTR_CBANK_PARAM_SIZE
	.align		4
.L_34:
        /*022c*/ 	.byte	0x03, 0x19
        /*022e*/ 	.short	0x0470


	//----- nvinfo : EIATTR_PARAM_CBANK
	.align		4
        /*0230*/ 	.byte	0x04, 0x0a
        /*0232*/ 	.short	(.L_36 - .L_35)
	.align		4
.L_35:
        /*0234*/ 	.word	index@(.nv.constant0._ZN7cutlass13device_kernelINS_4gemm6kernel13GemmUniversalIN4cute5tupleIJiiiiEEENS1_10collective13CollectiveMmaINS1_37MainloopSm90TmaGmmaWarpSpecializedFP8ILi3ENS5_IJNS4_1CILi2EEESB_NSA_ILi1EEEEEENS1_35KernelTmaWarpSpecializedCooperativeEEENS5_IJNSA_ILi128EEESG_NSA_ILi64EEEEEENS_12float_e5m2_tENS5_IJlSC_lEEESJ_SK_NS4_8TiledMMAINS4_8MMA_AtomIJNS4_4SM904GMMA31MMA_64x128x32_F32E5M2E5M2_SS_TNILNSO_7ScaleInE1ELSQ_1EEEEEENS4_6LayoutINS5_IJSB_SC_SC_EEENS5_IJSC_NSA_ILi0EEESV_EEEEENS5_IJNS4_10UnderscoreESY_SY_EEEEENS4_23SM90_TMA_LOAD_MULTICASTENS4_14ComposedLayoutINS4_7SwizzleILi2ELi4ELi3EEENS4_18smem_ptr_flag_bitsILi8EEENST_INS5_IJNSA_ILi8EEESH_EEENS5_IJSH_SC_EEEEEEEvNS4_8identityES11_S1B_vS1C_EENS_8epilogue10collective6detail29Sm90TmaWarpSpecializedAdapterINS1F_15DefaultEpilogueISJ_SK_SK_NS1E_6thread17LinearCombinationISJ_Li1EffLNS1J_9ScaleType4KindE0ELNS_15FloatRoundStyleE2ESJ_EENS1_15EpilogueDefaultEEEEEvvEEEEvNT_6ParamsE)
        /*0238*/ 	.short	0x0210
        /*023a*/ 	.short	0x0470


	//----- nvinfo : EIATTR_SW_WAR
	.align		4
.L_36:
        /*023c*/ 	.byte	0x04, 0x36
        /*023e*/ 	.short	(.L_38 - .L_37)
.L_37:
        /*0240*/ 	.word	0x00000008
.L_38:


//--------------------- .nv.callgraph             --------------------------
	.section	.nv.callgraph,"",@"SHT_CUDA_CALLGRAPH"
	.align	4
	.sectionentsize	8
	.align		4
        /*0000*/ 	.word	0x00000000
	.align		4
        /*0004*/ 	.word	0xffffffff
	.align		4
        /*0008*/ 	.word	0x00000000
	.align		4
        /*000c*/ 	.word	0xfffffffe
	.align		4
        /*0010*/ 	.word	0x00000000
	.align		4
        /*0014*/ 	.word	0xfffffffd
	.align		4
        /*0018*/ 	.word	0x00000000
	.align		4
        /*001c*/ 	.word	0xfffffffc


//--------------------- .nv.constant4             --------------------------
	.section	.nv.constant4,"a",@progbits
	.align	8
	.align		8
.nv.constant4:
        /*0000*/ 	.dword	_ZN39_INTERNAL_99c286ce_4_k_cu_c127893d_52374cuda3std3__45__cpo5beginE
	.align		8
        /*0008*/ 	.dword	_ZN39_INTERNAL_99c286ce_4_k_cu_c127893d_52374cuda3std3__45__cpo3endE
	.align		8
        /*0010*/ 	.dword	_ZN39_INTERNAL_99c286ce_4_k_cu_c127893d_52374cuda3std3__45__cpo6cbeginE
	.align		8
        /*0018*/ 	.dword	_ZN39_INTERNAL_99c286ce_4_k_cu_c127893d_52374cuda3std3__45__cpo4cendE
	.align		8
        /*0020*/ 	.dword	_ZN39_INTERNAL_99c286ce_4_k_cu_c127893d_52374cuda3std3__441_GLOBAL__N__99c286ce_4_k_cu_c127893d_52376ignoreE
	.align		8
        /*0028*/ 	.dword	_ZN39_INTERNAL_99c286ce_4_k_cu_c127893d_52374cuda3std3__419piecewise_constructE
	.align		8
        /*0030*/ 	.dword	_ZN39_INTERNAL_99c286ce_4_k_cu_c127893d_52374cuda3std3__48in_placeE
	.align		8
        /*0038*/ 	.dword	_ZN39_INTERNAL_99c286ce_4_k_cu_c127893d_52374cuda3std6ranges3__45__cpo4swapE
	.align		8
        /*0040*/ 	.dword	_ZN39_INTERNAL_99c286ce_4_k_cu_c127893d_52374cuda3std6ranges3__45__cpo9iter_moveE
	.align		8
        /*0048*/ 	.dword	_ZN39_INTERNAL_99c286ce_4_k_cu_c127893d_52374cute7productE
	.align		8
        /*0050*/ 	.dword	_ZN39_INTERNAL_99c286ce_4_k_cu_c127893d_52374cute1_E


//--------------------- .text._ZN7cutlass13device_kernelINS_4gemm6kernel13GemmUniversalIN4cute5tupleIJiiiiEEENS1_10collective13CollectiveMmaINS1_37MainloopSm90TmaGmmaWarpSpecializedFP8ILi3ENS5_IJNS4_1CILi2EEESB_NSA_ILi1EEEEEENS1_35KernelTmaWarpSpecializedCooperativeEEENS5_IJNSA_ILi128EEESG_NSA_ILi64EEEEEENS_12float_e5m2_tENS5_IJlSC_lEEESJ_SK_NS4_8TiledMMAINS4_8MMA_AtomIJNS4_4SM904GMMA31MMA_64x128x32_F32E5M2E5M2_SS_TNILNSO_7ScaleInE1ELSQ_1EEEEEENS4_6LayoutINS5_IJSB_SC_SC_EEENS5_IJSC_NSA_ILi0EEESV_EEEEENS5_IJNS4_10UnderscoreESY_SY_EEEEENS4_23SM90_TMA_LOAD_MULTICASTENS4_14ComposedLayoutINS4_7SwizzleILi2ELi4ELi3EEENS4_18smem_ptr_flag_bitsILi8EEENST_INS5_IJNSA_ILi8EEESH_EEENS5_IJSH_SC_EEEEEEEvNS4_8identityES11_S1B_vS1C_EENS_8epilogue10collective6detail29Sm90TmaWarpSpecializedAdapterINS1F_15DefaultEpilogueISJ_SK_SK_NS1E_6thread17LinearCombinationISJ_Li1EffLNS1J_9ScaleType4KindE0ELNS_15FloatRoundStyleE2ESJ_EENS1_15EpilogueDefaultEEEEEvvEEEEvNT_6ParamsE --------------------------
	.section	.text._ZN7cutlass13device_kernelINS_4gemm6kernel13GemmUniversalIN4cute5tupleIJiiiiEEENS1_10collective13CollectiveMmaINS1_37MainloopSm90TmaGmmaWarpSpecializedFP8ILi3ENS5_IJNS4_1CILi2EEESB_NSA_ILi1EEEEEENS1_35KernelTmaWarpSpecializedCooperativeEEENS5_IJNSA_ILi128EEESG_NSA_ILi64EEEEEENS_12float_e5m2_tENS5_IJlSC_lEEESJ_SK_NS4_8TiledMMAINS4_8MMA_AtomIJNS4_4SM904GMMA31MMA_64x128x32_F32E5M2E5M2_SS_TNILNSO_7ScaleInE1ELSQ_1EEEEEENS4_6LayoutINS5_IJSB_SC_SC_EEENS5_IJSC_NSA_ILi0EEESV_EEEEENS5_IJNS4_10UnderscoreESY_SY_EEEEENS4_23SM90_TMA_LOAD_MULTICASTENS4_14ComposedLayoutINS4_7SwizzleILi2ELi4ELi3EEENS4_18smem_ptr_flag_bitsILi8EEENST_INS5_IJNSA_ILi8EEESH_EEENS5_IJSH_SC_EEEEEEEvNS4_8identityES11_S1B_vS1C_EENS_8epilogue10collective6detail29Sm90TmaWarpSpecializedAdapterINS1F_15DefaultEpilogueISJ_SK_SK_NS1E_6thread17LinearCombinationISJ_Li1EffLNS1J_9ScaleType4KindE0ELNS_15FloatRoundStyleE2ESJ_EENS1_15EpilogueDefaultEEEEEvvEEEEvNT_6ParamsE,"ax",@progbits
	.align	128
.text._ZN7cutlass13device_kernelINS_4gemm6kernel13GemmUniversalIN4cute5tupleIJiiiiEEENS1_10collective13CollectiveMmaINS1_37MainloopSm90TmaGmmaWarpSpecializedFP8ILi3ENS5_IJNS4_1CILi2EEESB_NSA_ILi1EEEEEENS1_35KernelTmaWarpSpecializedCooperativeEEENS5_IJNSA_ILi128EEESG_NSA_ILi64EEEEEENS_12float_e5m2_tENS5_IJlSC_lEEESJ_SK_NS4_8TiledMMAINS4_8MMA_AtomIJNS4_4SM904GMMA31MMA_64x128x32_F32E5M2E5M2_SS_TNILNSO_7ScaleInE1ELSQ_1EEEEEENS4_6LayoutINS5_IJSB_SC_SC_EEENS5_IJSC_NSA_ILi0EEESV_EEEEENS5_IJNS4_10UnderscoreESY_SY_EEEEENS4_23SM90_TMA_LOAD_MULTICASTENS4_14ComposedLayoutINS4_7SwizzleILi2ELi4ELi3EEENS4_18smem_ptr_flag_bitsILi8EEENST_INS5_IJNSA_ILi8EEESH_EEENS5_IJSH_SC_EEEEEEEvNS4_8identityES11_S1B_vS1C_EENS_8epilogue10collective6detail29Sm90TmaWarpSpecializedAdapterINS1F_15DefaultEpilogueISJ_SK_SK_NS1E_6thread17LinearCombinationISJ_Li1EffLNS1J_9ScaleType4KindE0ELNS_15FloatRoundStyleE2ESJ_EENS1_15EpilogueDefaultEEEEEvvEEEEvNT_6ParamsE:
        .type           _ZN7cutlass13device_kernelINS_4gemm6kernel13GemmUniversalIN4cute5tupleIJiiiiEEENS1_10collective13CollectiveMmaINS1_37MainloopSm90TmaGmmaWarpSpecializedFP8ILi3ENS5_IJNS4_1CILi2EEESB_NSA_ILi1EEEEEENS1_35KernelTmaWarpSpecializedCooperativeEEENS5_IJNSA_ILi128EEESG_NSA_ILi64EEEEEENS_12float_e5m2_tENS5_IJlSC_lEEESJ_SK_NS4_8TiledMMAINS4_8MMA_AtomIJNS4_4SM904GMMA31MMA_64x128x32_F32E5M2E5M2_SS_TNILNSO_7ScaleInE1ELSQ_1EEEEEENS4_6LayoutINS5_IJSB_SC_SC_EEENS5_IJSC_NSA_ILi0EEESV_EEEEENS5_IJNS4_10UnderscoreESY_SY_EEEEENS4_23SM90_TMA_LOAD_MULTICASTENS4_14ComposedLayoutINS4_7SwizzleILi2ELi4ELi3EEENS4_18smem_ptr_flag_bitsILi8EEENST_INS5_IJNSA_ILi8EEESH_EEENS5_IJSH_SC_EEEEEEEvNS4_8identityES11_S1B_vS1C_EENS_8epilogue10collective6detail29Sm90TmaWarpSpecializedAdapterINS1F_15DefaultEpilogueISJ_SK_SK_NS1E_6thread17LinearCombinationISJ_Li1EffLNS1J_9ScaleType4KindE0ELNS_15FloatRoundStyleE2ESJ_EENS1_15EpilogueDefaultEEEEEvvEEEEvNT_6ParamsE,@function
        .size           _ZN7cutlass13device_kernelINS_4gemm6kernel13GemmUniversalIN4cute5tupleIJiiiiEEENS1_10collective13CollectiveMmaINS1_37MainloopSm90TmaGmmaWarpSpecializedFP8ILi3ENS5_IJNS4_1CILi2EEESB_NSA_ILi1EEEEEENS1_35KernelTmaWarpSpecializedCooperativeEEENS5_IJNSA_ILi128EEESG_NSA_ILi64EEEEEENS_12float_e5m2_tENS5_IJlSC_lEEESJ_SK_NS4_8TiledMMAINS4_8MMA_AtomIJNS4_4SM904GMMA31MMA_64x128x32_F32E5M2E5M2_SS_TNILNSO_7ScaleInE1ELSQ_1EEEEEENS4_6LayoutINS5_IJSB_SC_SC_EEENS5_IJSC_NSA_ILi0EEESV_EEEEENS5_IJNS4_10UnderscoreESY_SY_EEEEENS4_23SM90_TMA_LOAD_MULTICASTENS4_14ComposedLayoutINS4_7SwizzleILi2ELi4ELi3EEENS4_18smem_ptr_flag_bitsILi8EEENST_INS5_IJNSA_ILi8EEESH_EEENS5_IJSH_SC_EEEEEEEvNS4_8identityES11_S1B_vS1C_EENS_8epilogue10collective6detail29Sm90TmaWarpSpecializedAdapterINS1F_15DefaultEpilogueISJ_SK_SK_NS1E_6thread17LinearCombinationISJ_Li1EffLNS1J_9ScaleType4KindE0ELNS_15FloatRoundStyleE2ESJ_EENS1_15EpilogueDefaultEEEEEvvEEEEvNT_6ParamsE,(.L_x_204 - _ZN7cutlass13device_kernelINS_4gemm6kernel13GemmUniversalIN4cute5tupleIJiiiiEEENS1_10collective13CollectiveMmaINS1_37MainloopSm90TmaGmmaWarpSpecializedFP8ILi3ENS5_IJNS4_1CILi2EEESB_NSA_ILi1EEEEEENS1_35KernelTmaWarpSpecializedCooperativeEEENS5_IJNSA_ILi128EEESG_NSA_ILi64EEEEEENS_12float_e5m2_tENS5_IJlSC_lEEESJ_SK_NS4_8TiledMMAINS4_8MMA_AtomIJNS4_4SM904GMMA31MMA_64x128x32_F32E5M2E5M2_SS_TNILNSO_7ScaleInE1ELSQ_1EEEEEENS4_6LayoutINS5_IJSB_SC_SC_EEENS5_IJSC_NSA_ILi0EEESV_EEEEENS5_IJNS4_10UnderscoreESY_SY_EEEEENS4_23SM90_TMA_LOAD_MULTICASTENS4_14ComposedLayoutINS4_7SwizzleILi2ELi4ELi3EEENS4_18smem_ptr_flag_bitsILi8EEENST_INS5_IJNSA_ILi8EEESH_EEENS5_IJSH_SC_EEEEEEEvNS4_8identityES11_S1B_vS1C_EENS_8epilogue10collective6detail29Sm90TmaWarpSpecializedAdapterINS1F_15DefaultEpilogueISJ_SK_SK_NS1E_6thread17LinearCombinationISJ_Li1EffLNS1J_9ScaleType4KindE0ELNS_15FloatRoundStyleE2ESJ_EENS1_15EpilogueDefaultEEEEEvvEEEEvNT_6ParamsE)
        .other          _ZN7cutlass13device_kernelINS_4gemm6kernel13GemmUniversalIN4cute5tupleIJiiiiEEENS1_10collective13CollectiveMmaINS1_37MainloopSm90TmaGmmaWarpSpecializedFP8ILi3ENS5_IJNS4_1CILi2EEESB_NSA_ILi1EEEEEENS1_35KernelTmaWarpSpecializedCooperativeEEENS5_IJNSA_ILi128EEESG_NSA_ILi64EEEEEENS_12float_e5m2_tENS5_IJlSC_lEEESJ_SK_NS4_8TiledMMAINS4_8MMA_AtomIJNS4_4SM904GMMA31MMA_64x128x32_F32E5M2E5M2_SS_TNILNSO_7ScaleInE1ELSQ_1EEEEEENS4_6LayoutINS5_IJSB_SC_SC_EEENS5_IJSC_NSA_ILi0EEESV_EEEEENS5_IJNS4_10UnderscoreESY_SY_EEEEENS4_23SM90_TMA_LOAD_MULTICASTENS4_14ComposedLayoutINS4_7SwizzleILi2ELi4ELi3EEENS4_18smem_ptr_flag_bitsILi8EEENST_INS5_IJNSA_ILi8EEESH_EEENS5_IJSH_SC_EEEEEEEvNS4_8identityES11_S1B_vS1C_EENS_8epilogue10collective6detail29Sm90TmaWarpSpecializedAdapterINS1F_15DefaultEpilogueISJ_SK_SK_NS1E_6thread17LinearCombinationISJ_Li1EffLNS1J_9ScaleType4KindE0ELNS_15FloatRoundStyleE2ESJ_EENS1_15EpilogueDefaultEEEEEvvEEEEvNT_6ParamsE,@"STO_CUDA_ENTRY STV_DEFAULT"
_ZN7cutlass13device_kernelINS_4gemm6kernel13GemmUniversalIN4cute5tupleIJiiiiEEENS1_10collective13CollectiveMmaINS1_37MainloopSm90TmaGmmaWarpSpecializedFP8ILi3ENS5_IJNS4_1CILi2EEESB_NSA_ILi1EEEEEENS1_35KernelTmaWarpSpecializedCooperativeEEENS5_IJNSA_ILi128EEESG_NSA_ILi64EEEEEENS_12float_e5m2_tENS5_IJlSC_lEEESJ_SK_NS4_8TiledMMAINS4_8MMA_AtomIJNS4_4SM904GMMA31MMA_64x128x32_F32E5M2E5M2_SS_TNILNSO_7ScaleInE1ELSQ_1EEEEEENS4_6LayoutINS5_IJSB_SC_SC_EEENS5_IJSC_NSA_ILi0EEESV_EEEEENS5_IJNS4_10UnderscoreESY_SY_EEEEENS4_23SM90_TMA_LOAD_MULTICASTENS4_14ComposedLayoutINS4_7SwizzleILi2ELi4ELi3EEENS4_18smem_ptr_flag_bitsILi8EEENST_INS5_IJNSA_ILi8EEESH_EEENS5_IJSH_SC_EEEEEEEvNS4_8identityES11_S1B_vS1C_EENS_8epilogue10collective6detail29Sm90TmaWarpSpecializedAdapterINS1F_15DefaultEpilogueISJ_SK_SK_NS1E_6thread17LinearCombinationISJ_Li1EffLNS1J_9ScaleType4KindE0ELNS_15FloatRoundStyleE2ESJ_EENS1_15EpilogueDefaultEEEEEvvEEEEvNT_6ParamsE:
[----:B------:R-:W-:Y:S01]  /*0000*/  LDC R1, c[0x0][0x28] ;  /* 0x00000a00ff017b82 */ /* 0x000fe20000000800 */
[----:B------:R-:W0:Y:S01]  /*0010*/  S2R R0, SR_TID.X ;  /* 0x0000000000007919 */ /* 0x000e220000002100 */
[----:B------:R-:W-:Y:S01]  /*0020*/  ELECT P0, URZ, PT ;  /* 0x00000000003f782f */ /* 0x000fe20003800000 */
[----:B------:R-:W-:Y:S01]  /*0030*/  BSSY B0, `(.L_x_0) ;  /* 0x000000f000007945 */ /* 0x000fe20003800000 */
[--C-:B0-----:R-:W-:Y:S02]  /*0040*/  SHF.R.U32.HI R2, RZ, 0x5, R0.reuse ;  /* 0x00000005ff027819 */ /* 0x101fe40000011600 */
[----:B------:R-:W-:-:S03]  /*0050*/  SHF.R.U32.HI R3, RZ, 0x7, R0 ;  /* 0x00000007ff037819 */ /* 0x000fc60000011600 */
[----:B------:R-:W0:Y:S04]  /*0060*/  SHFL.IDX PT, R7, R2, RZ, 0x1f ;  /* 0x00001fff02077589 */ /* 0x000e2800000e0000 */
[----:B------:R-:W1:Y:S01]  /*0070*/  SHFL.IDX PT, R3, R3, RZ, 0x1f ;  /* 0x00001fff03037589 */ /* 0x000e6200000e0000 */
[----:B0-----:R-:W-:-:S13]  /*0080*/  ISETP.NE.OR P0, PT, R7, RZ, !P0 ;  /* 0x000000ff0700720c */ /* 0x001fda0004705670 */
[----:B-1----:R-:W-:Y:S05]  /*0090*/  @P0 BRA `(.L_x_1) ;  /* 0x0000000000200947 */ /* 0x002fea0003800000 */
[----:B------:R-:W-:Y:S02]  /*00a0*/  ULDC.64 UR4, c[0x0][0x198] ;  /* 0x0000660000047ab9 */ /* 0x000fe40000000a00 */
[----:B------:R-:W-:Y:S02]  /*00b0*/  UIADD3 UR6, UP0, UR4, 0xf0, URZ ;  /* 0x000000f004067890 */ /* 0x000fe4000ff1e03f */
[----:B------:R-:W-:Y:S02]  /*00c0*/  UIADD3 UR4, UP1, UR4, 0x1f0, URZ ;  /* 0x000001f004047890 */ /* 0x000fe4000ff3e03f */
[----:B------:R-:W-:Y:S02]  /*00d0*/  UIADD3.X UR7, URZ, UR5, URZ, UP0, !UPT ;  /* 0x000000053f077290 */ /* 0x000fe400087fe43f */
[----:B------:R-:W-:-:S07]  /*00e0*/  UIADD3.X UR5, URZ, UR5, URZ, UP1, !UPT ;  /* 0x000000053f057290 */ /* 0x000fce0008ffe43f */
[----:B------:R0:W-:Y:S02]  /*00f0*/  UTMACCTL.PF [UR6] ;  /* 0x00000000060079b9 */ /* 0x0001e40008040000 */
[----:B------:R0:W-:Y:S02]  /*0100*/  UTMACCTL.PF [UR4] ;  /* 0x00000000040079b9 */ /* 0x0001e40008040000 */
[----:B0-----:R-:W-:Y:S01]  /*0110*/  NOP ;  /* 0x0000000000007918 */ /* 0x001fe20000000000 */
.L_x_1:
[----:B------:R-:W-:Y:S05]  /*0120*/  BSYNC B0 ;  /* 0x0000000000007941 */ /* 0x000fea0003800000 */
.L_x_0:
[----:B------:R-:W0:Y:S02]  /*0130*/  SHFL.IDX PT, R4, R2, RZ, 0x1f ;  /* 0x00001fff02047589 */ /* 0x000e2400000e0000 */
[----:B0-----:R-:W-:-:S13]  /*0140*/  ISETP.NE.AND P0, PT, R4, RZ, PT ;  /* 0x000000ff0400720c */ /* 0x001fda0003f05270 */
[----:B------:R-:W-:Y:S05]  /*0150*/  @P0 BRA `(.L_x_2) ;  /* 0x0000000000500947 */ /* 0x000fea0003800000 */
[----:B------:R-:W0:Y:S01]  /*0160*/  S2UR UR8, SR_CgaCtaId ;  /* 0x00000000000879c3 */ /* 0x000e220000008800 */
[----:B------:R-:W-:Y:S01]  /*0170*/  UMOV UR4, 0x400 ;  /* 0x0000040000047882 */ /* 0x000fe20000000000 */
[----:B------:R-:W-:Y:S01]  /*0180*/  UMOV UR5, 0x1 ;  /* 0x0000000100057882 */ /* 0x000fe20000000000 */
[----:B------:R-:W-:Y:S01]  /*0190*/  UMOV UR6, 0x6 ;  /* 0x0000000600067882 */ /* 0x000fe20000000000 */
[----:B------:R-:W-:Y:S01]  /*01a0*/  ELECT P0, URZ, PT ;  /* 0x00000000003f782f */ /* 0x000fe20003800000 */
[----:B------:R-:W-:-:S04]  /*01b0*/  UIADD3 UR6, -UR6, 0x100000, URZ ;  /* 0x0010000006067890 */ /* 0x000fc8000fffe13f */
[----:B------:R-:W-:Y:S02]  /*01c0*/  USHF.L.U32 UR7, UR6, 0xb, URZ ;  /* 0x0000000b06077899 */ /* 0x000fe4000800063f */
[----:B------:R-:W-:Y:S02]  /*01d0*/  USHF.L.U32 UR6, UR6, 0x1, URZ ;  /* 0x0000000106067899 */ /* 0x000fe4000800063f */
[----:B0-----:R-:W-:Y:S02]  /*01e0*/  ULEA UR8, UR8, UR4, 0x18 ;  /* 0x0000000408087291 */ /* 0x001fe4000f8ec03f */
[----:B------:R-:W-:-:S04]  /*01f0*/  UIADD3 UR4, -UR5, 0x100000, URZ ;  /* 0x0010000005047890 */ /* 0x000fc8000fffe13f */
[----:B------:R-:W-:Y:S02]  /*0200*/  USHF.L.U32 UR5, UR4, 0xb, URZ ;  /* 0x0000000b04057899 */ /* 0x000fe4000800063f */
[----:B------:R-:W-:Y:S01]  /*0210*/  USHF.L.U32 UR4, UR4, 0x1, URZ ;  /* 0x0000000104047899 */ /* 0x000fe2000800063f */
[----:B------:R-:W0:Y:S11]  /*0220*/  FENCE.VIEW.ASYNC.S ;  /* 0x00000000000073c6 */ /* 0x000e360000000000 */
[----:B0-----:R0:W1:Y:S01]  /*0230*/  SYNCS.EXCH.64 URZ, [UR8], UR4 ;  /* 0x00000004083f75b2 */ /* 0x0010620008000100 */
[----:B------:R0:W2:Y:S01]  /*0240*/  SYNCS.EXCH.64 URZ, [UR8+0x18], UR6 ;  /* 0x00001806083f75b2 */ /* 0x0000a20008000100 */
[----:B------:R0:W3:Y:S01]  /*0250*/  SYNCS.EXCH.64 URZ, [UR8+0x8], UR4 ;  /* 0x00000804083f75b2 */ /* 0x0000e20008000100 */
[----:B------:R0:W4:Y:S01]  /*0260*/  SYNCS.EXCH.64 URZ, [UR8+0x20], UR6 ;  /* 0x00002006083f75b2 */ /* 0x0001220008000100 */
[----:B------:R0:W0:Y:S01]  /*0270*/  SYNCS.EXCH.64 URZ, [UR8+0x10], UR4 ;  /* 0x00001004083f75b2 */ /* 0x0000220008000100 */
[----:B------:R0:W0:Y:S01]  /*0280*/  SYNCS.EXCH.64 URZ, [UR8+0x28], UR6 ;  /* 0x00002806083f75b2 */ /* 0x0000220008000100 */
[----:B------:R-:W-:Y:S01]  /*0290*/  NOP ;  /* 0x0000000000007918 */ /* 0x000fe20000000000 */
.L_x_2:
[----:B------:R-:W-:Y:S01]  /*02a0*/  SHF.R.S32.HI R5, RZ, 0x1f, R0 ;  /* 0x0000001fff057819 */ /* 0x000fe20000011400 */
[----:B------:R-:W5:Y:S01]  /*02b0*/  SHFL.IDX PT, R2, R2, RZ, 0x1f ;  /* 0x00001fff02027589 */ /* 0x000f6200000e0000 */
[----:B0-----:R-:W0:Y:S01]  /*02c0*/  S2UR UR8, SR_CTAID.X ;  /* 0x00000000000879c3 */ /* 0x001e220000002500 */
[----:B------:R-:W-:Y:S02]  /*02d0*/  ELECT P0, URZ, PT ;  /* 0x00000000003f782f */ /* 0x000fe40003800000 */
[----:B------:R-:W-:Y:S01]  /*02e0*/  LEA.HI R5, R5, R0, RZ, 0x7 ;  /* 0x0000000005057211 */ /* 0x000fe200078f38ff */
[----:B------:R-:W1:Y:S01]  /*02f0*/  S2R R8, SR_CTAID.Y ;  /* 0x0000000000087919 */ /* 0x000e620000002600 */
[----:B------:R-:W-:Y:S01]  /*0300*/  SHF.R.S32.HI R11, RZ, 0x1f, R4 ;  /* 0x0000001fff0b7819 */ /* 0x000fe20000011404 */
[----:B------:R-:W-:Y:S01]  /*0310*/  ULDC UR4, c[0x0][0x150] ;  /* 0x0000540000047ab9 */ /* 0x000fe20000000800 */
[----:B------:R-:W-:Y:S01]  /*0320*/  LOP3.LUT R5, R5, 0xffffff80, RZ, 0xc0, !PT ;  /* 0xffffff8005057812 */ /* 0x000fe200078ec0ff */
[----:B------:R-:W-:Y:S01]  /*0330*/  VIADD R16, R3, 0xffffffff ;  /* 0xffffffff03107836 */ /* 0x000fe20000000000 */
[----:B------:R-:W-:Y:S01]  /*0340*/  LEA.HI R11, R11, R4, RZ, 0x2 ;  /* 0x000000040b0b7211 */ /* 0x000fe200078f10ff */
[----:B------:R-:W2:Y:S01]  /*0350*/  LDC R12, c[0x0][0x144] ;  /* 0x00005100ff0c7b82 */ /* 0x000ea20000000800 */
[----:B------:R-:W-:Y:S01]  /*0360*/  NOP ;  /* 0x0000000000007918 */ /* 0x000fe20000000000 */
[----:B------:R-:W-:Y:S01]  /*0370*/  IMAD.IADD R6, R0, 0x1, -R5 ;  /* 0x0000000100067824 */ /* 0x000fe200078e0a05 */
[----:B------:R-:W-:Y:S01]  /*0380*/  LOP3.LUT R11, R11, 0x3ffffffc, RZ, 0xc0, !PT ;  /* 0x3ffffffc0b0b7812 */ /* 0x000fe200078ec0ff */
[----:B------:R-:W-:Y:S01]  /*0390*/  NOP ;  /* 0x0000000000007918 */ /* 0x000fe20000000000 */
[----:B------:R-:W-:-:S02]  /*03a0*/  ISETP.NE.AND P4, PT, R3, RZ, PT ;  /* 0x000000ff0300720c */ /* 0x000fc40003f85270 */
[----:B------:R-:W-:Y:S01]  /*03b0*/  SHF.R.S32.HI R5, RZ, 0x1f, R6 ;  /* 0x0000001fff057819 */ /* 0x000fe20000011406 */
[----:B------:R-:W-:Y:S01]  /*03c0*/  IMAD.IADD R4, R4, 0x1, -R11 ;  /* 0x0000000104047824 */ /* 0x000fe200078e0a0b */
[----:B------:R-:W3:Y:S01]  /*03d0*/  LDC R14, c[0x0][0x140] ;  /* 0x00005000ff0e7b82 */ /* 0x000ee20000000800 */
[----:B------:R-:W-:Y:S02]  /*03e0*/  ISETP.GE.U32.AND P6, PT, R16, 0x2, PT ;  /* 0x000000021000780c */ /* 0x000fe40003fc6070 */
[----:B------:R-:W-:Y:S02]  /*03f0*/  LEA.HI R5, R5, R6, RZ, 0x3 ;  /* 0x0000000605057211 */ /* 0x000fe400078f18ff */
[----:B-----5:R-:W-:Y:S02]  /*0400*/  ISETP.NE.OR P0, PT, R2, RZ, !P0 ;  /* 0x000000ff0200720c */ /* 0x020fe40004705670 */
[--C-:B------:R-:W-:Y:S01]  /*0410*/  SHF.R.S32.HI R2, RZ, 0x3, R5.reuse ;  /* 0x00000003ff027819 */ /* 0x100fe20000011405 */
[----:B------:R-:W5:Y:S01]  /*0420*/  LDC R13, c[0x0][0x148] ;  /* 0x00005200ff0d7b82 */ /* 0x000f620000000800 */
[----:B------:R-:W-:-:S02]  /*0430*/  SHF.R.S32.HI R5, RZ, 0x1f, R5 ;  /* 0x0000001fff057819 */ /* 0x000fc40000011405 */
[----:B0-----:R-:W-:Y:S02]  /*0440*/  I2FP.F32.U32 R10, UR8 ;  /* 0x00000008000a7c45 */ /* 0x001fe40008201000 */
[----:B------:R-:W-:-:S03]  /*0450*/  LEA.HI R5, R5, R2, RZ, 0x2 ;  /* 0x0000000205057211 */ /* 0x000fc600078f10ff */
[----:B------:R-:W-:Y:S01]  /*0460*/  FMUL R10, R10, UR4 ;  /* 0x000000040a0a7c20 */ /* 0x000fe20008400000 */
[----:B------:R-:W-:Y:S01]  /*0470*/  LOP3.LUT R5, R5, 0xfffffffc, RZ, 0xc0, !PT ;  /* 0xfffffffc05057812 */ /* 0x000fe200078ec0ff */
[----:B------:R-:W-:Y:S01]  /*0480*/  VOTEU.ALL UP0, P0 ;  /* 0x00000000003f7886 */ /* 0x000fe20000000000 */
[----:B-1----:R-:W-:Y:S01]  /*0490*/  I2FP.F32.U32 R11, R8 ;  /* 0x00000008000b7245 */ /* 0x002fe20000201000 */
[----:B------:R-:W-:Y:S01]  /*04a0*/  ULDC UR4, c[0x0][0x154] ;  /* 0x0000550000047ab9 */ /* 0x000fe20000000800 */
[----:B------:R-:W-:Y:S01]  /*04b0*/  VOTEU.ALL UP1, P0 ;  /* 0x00000000003f7886 */ /* 0x000fe20000020000 */
[----:B------:R-:W0:Y:S01]  /*04c0*/  F2I.U32.TRUNC.NTZ R10, R10 ;  /* 0x0000000a000a7305 */ /* 0x000e22000020f000 */
[----:B------:R-:W-:Y:S01]  /*04d0*/  IMAD.IADD R5, R2, 0x1, -R5 ;  /* 0x0000000102057824 */ /* 0x000fe200078e0a05 */
[----:B------:R-:W1:Y:S01]  /*04e0*/  @!UP0 S2UR UR7, SR_CgaCtaId ;  /* 0x00000000000789c3 */ /* 0x000e620000008800 */
[----:B------:R-:W-:Y:S01]  /*04f0*/  @!UP0 UMOV UR6, 0x400 ;  /* 0x0000040000068882 */ /* 0x000fe20000000000 */
[----:B---3--:R-:W-:Y:S01]  /*0500*/  ISETP.EQ.U32.AND P3, PT, R14, 0x1, PT ;  /* 0x000000010e00780c */ /* 0x008fe20003f62070 */
[----:B------:R-:W-:-:S05]  /*0510*/  IMAD R5, R4, 0x4, R5 ;  /* 0x0000000404057824 */ /* 0x000fca00078e0205 */
[----:B------:R-:W-:-:S04]  /*0520*/  LEA.HI R2, R5, R5, RZ, 0x1 ;  /* 0x0000000505027211 */ /* 0x000fc800078f08ff */
[----:B------:R-:W-:Y:S01]  /*0530*/  LOP3.LUT R4, R2, 0xfffffffe, RZ, 0xc0, !PT ;  /* 0xfffffffe02047812 */ /* 0x000fe200078ec0ff */
[----:B0-----:R-:W-:Y:S02]  /*0540*/  IMAD.MOV R15, RZ, RZ, -R10 ;  /* 0x000000ffff0f7224 */ /* 0x001fe400078e0a0a */
[----:B------:R-:W-:Y:S01]  /*0550*/  FMUL R10, R11, UR4 ;  /* 0x000000040b0a7c20 */ /* 0x000fe20008400000 */
[----:B------:R-:W-:Y:S01]  /*0560*/  SHF.R.S32.HI R2, RZ, 0x1f, R7 ;  /* 0x0000001fff027819 */ /* 0x000fe20000011407 */
[----:B------:R-:W-:Y:S01]  /*0570*/  UMOV UR4, 0x20 ;  /* 0x0000002000047882 */ /* 0x000fe20000000000 */
[----:B--2---:R-:W-:Y:S01]  /*0580*/  IMAD R12, R12, R15, UR8 ;  /* 0x000000080c0c7e24 */ /* 0x004fe2000f8e020f */
[----:B------:R-:W-:-:S04]  /*0590*/  @!UP0 UIADD3 UR4, -UR4, 0x100000, URZ ;  /* 0x0010000004048890 */ /* 0x000fc8000fffe13f */
[----:B------:R-:W-:Y:S02]  /*05a0*/  @!UP0 USHF.L.U32 UR5, UR4, 0xb, URZ ;  /* 0x0000000b04058899 */ /* 0x000fe4000800063f */
[----:B------:R-:W-:Y:S01]  /*05b0*/  @!UP0 USHF.L.U32 UR4, UR4, 0x1, URZ ;  /* 0x0000000104048899 */ /* 0x000fe2000800063f */
[C---:B------:R-:W-:Y:S01]  /*05c0*/  IMAD.IADD R11, R5.reuse, 0x1, -R4 ;  /* 0x00000001050b7824 */ /* 0x040fe200078e0a04 */
[----:B------:R-:W0:Y:S01]  /*05d0*/  F2I.U32.TRUNC.NTZ R10, R10 ;  /* 0x0000000a000a7305 */ /* 0x000e22000020f000 */
[----:B------:R-:W-:Y:S01]  /*05e0*/  LEA.HI R2, R2, R7, RZ, 0x2 ;  /* 0x0000000702027211 */ /* 0x000fe200078f10ff */
[----:B------:R-:W-:Y:S02]  /*05f0*/  IMAD.SHL.U32 R4, R5, 0x4, RZ ;  /* 0x0000000405047824 */ /* 0x000fe400078e00ff */
[----:B------:R-:W-:Y:S01]  /*0600*/  ISETP.NE.AND P2, PT, R11, R12, PT ;  /* 0x0000000c0b00720c */ /* 0x000fe20003f45270 */
[----:B-1----:R-:W-:Y:S01]  /*0610*/  @!UP0 ULEA UR6, UR7, UR6, 0x18 ;  /* 0x0000000607068291 */ /* 0x002fe2000f8ec03f */
[----:B------:R-:W-:Y:S01]  /*0620*/  LOP3.LUT R2, R2, 0xfffffffc, RZ, 0xc0, !PT ;  /* 0xfffffffc02027812 */ /* 0x000fe200078ec0ff */
[----:B------:R-:W-:Y:S01]  /*0630*/  VOTEU.ALL UP0, P0 ;  /* 0x00000000003f7886 */ /* 0x000fe20000000000 */
[----:B------:R-:W-:-:S02]  /*0640*/  LOP3.LUT R5, R5, 0xc, R4, 0x78, !PT ;  /* 0x0000000c05057812 */ /* 0x000fc400078e7804 */
[----:B------:R-:W-:Y:S01]  /*0650*/  LOP3.LUT P0, RZ, R6, 0x7, RZ, 0xc0, !PT ;  /* 0x0000000706ff7812 */ /* 0x000fe2000780c0ff */
[----:B------:R-:W-:Y:S02]  /*0660*/  IMAD.IADD R7, R7, 0x1, -R2 ;  /* 0x0000000107077824 */ /* 0x000fe400078e0a02 */
[----:B------:R-:W-:Y:S01]  /*0670*/  IMAD.MOV.U32 R6, RZ, RZ, 0x1 ;  /* 0x00000001ff067424 */ /* 0x000fe200078e00ff */
[----:B------:R-:W-:Y:S01]  /*0680*/  ISETP.LT.U32.AND P0, PT, R5, 0x4, !P0 ;  /* 0x000000040500780c */ /* 0x000fe20004701070 */
[----:B0-----:R-:W-:Y:S01]  /*0690*/  IMAD.MOV R20, RZ, RZ, -R10 ;  /* 0x000000ffff147224 */ /* 0x001fe200078e0a0a */
[----:B------:R-:W-:Y:S01]  /*06a0*/  ISETP.NE.AND P1, PT, R7, 0x3, PT ;  /* 0x000000030700780c */ /* 0x000fe20003f25270 */
[----:B------:R-:W0:Y:S02]  /*06b0*/  FENCE.VIEW.ASYNC.S ;  /* 0x00000000000073c6 */ /* 0x000e240000000000 */
[----:B0-----:R0:W1:Y:S01]  /*06c0*/  @!UP0 SYNCS.EXCH.64 URZ, [UR6+0x40], UR4 ;  /* 0x00004004063f85b2 */ /* 0x0010620008000100 */
[----:B------:R-:W-:Y:S01]  /*06d0*/  @P2 LEA.HI R2, R5, R5, RZ, 0x1 ;  /* 0x0000000505022211 */ /* 0x000fe200078f08ff */
[----:B-----5:R-:W-:Y:S01]  /*06e0*/  IMAD R11, R13, R20, R8 ;  /* 0x000000140d0b7224 */ /* 0x020fe200078e0208 */
[----:B------:R-:W-:-:S02]  /*06f0*/  ISETP.EQ.OR P1, PT, R7, RZ, !P1 ;  /* 0x000000ff0700720c */ /* 0x000fc40004f22670 */
[----:B------:R-:W-:Y:S02]  /*0700*/  @P2 SHF.R.S32.HI R2, RZ, 0x1, R2 ;  /* 0x00000001ff022819 */ /* 0x000fe40000011402 */
[----:B------:R-:W-:Y:S02]  /*0710*/  ISETP.EQ.AND P1, PT, R3, RZ, P1 ;  /* 0x000000ff0300720c */ /* 0x000fe40000f22270 */
[----:B------:R-:W-:Y:S02]  /*0720*/  @P2 ISETP.NE.AND P5, PT, R2, R11, PT ;  /* 0x0000000b0200220c */ /* 0x000fe40003fa5270 */
[----:B------:R-:W-:Y:S02]  /*0730*/  SEL R3, RZ, 0x1, !P0 ;  /* 0x00000001ff037807 */ /* 0x000fe40004000000 */
[----:B------:R-:W-:Y:S02]  /*0740*/  @P2 SEL R6, RZ, 0x1, P5 ;  /* 0x00000001ff062807 */ /* 0x000fe40002800000 */
[----:B------:R-:W-:Y:S01]  /*0750*/  SEL R4, RZ, 0x1, !P1 ;  /* 0x00000001ff047807 */ /* 0x000fe20004800000 */
[----:B------:R0:W2:Y:S01]  /*0760*/  @!UP1 SYNCS.EXCH.64 URZ, [UR6+0x48], UR4 ;  /* 0x00004804063f95b2 */ /* 0x0000a20008000100 */
[----:B------:R-:W-:Y:S01]  /*0770*/  LOP3.LUT R6, R6, R3, RZ, 0xc0, !PT ;  /* 0x0000000306067212 */ /* 0x000fe200078ec0ff */
[----:B------:R-:W-:Y:S01]  /*0780*/  NOP ;  /* 0x0000000000007918 */ /* 0x000fe20000000000 */
[----:B------:R-:W-:Y:S01]  /*0790*/  SEL R4, R4, 0x2, P6 ;  /* 0x0000000204047807 */ /* 0x000fe20003000000 */
[----:B------:R-:W-:Y:S06]  /*07a0*/  @!P3 BRA `(.L_x_3) ;  /* 0x000000000008b947 */ /* 0x000fec0003800000 */
[----:B-12-4-:R-:W-:Y:S01]  /*07b0*/  UCGABAR_ARV ;  /* 0x00000000000079c7 */ /* 0x016fe20008000000 */
[----:B------:R-:W-:Y:S05]  /*07c0*/  BRA `(.L_x_4) ;  /* 0x0000000000047947 */ /* 0x000fea0003800000 */
.L_x_3:
[----:B-12-4-:R-:W-:Y:S01]  /*07d0*/  NOP ;  /* 0x0000000000007918 */ /* 0x016fe20000000000 */
.L_x_4:
[----:B------:R-:W1:Y:S01]  /*07e0*/  LDC R2, c[0x0][0x65c] ;  /* 0x00019700ff027b82 */ /* 0x000e620000000800 */
[----:B------:R-:W-:Y:S01]  /*07f0*/  IMAD.MOV.U32 R3, RZ, RZ, RZ ;  /* 0x000000ffff037224 */ /* 0x000fe200078e00ff */
[----:B-1----:R-:W-:Y:S01]  /*0800*/  ISETP.NE.AND P2, PT, R2, 0x1, PT ;  /* 0x000000010200780c */ /* 0x002fe20003f45270 */
[----:B------:R-:W-:-:S12]  /*0810*/  IMAD.U32 R2, RZ, RZ, UR8 ;  /* 0x00000008ff027e24 */ /* 0x000fd8000f8e00ff */
[----:B------:R-:W1:Y:S01]  /*0820*/  @P2 LDC R15, c[0x0][0x10] ;  /* 0x00000400ff0f2b82 */ /* 0x000e620000000800 */
[----:B------:R-:W-:Y:S02]  /*0830*/  @P2 IMAD.MOV.U32 R9, RZ, RZ, RZ ;  /* 0x000000ffff092224 */ /* 0x000fe400078e00ff */
[----:B------:R-:W-:-:S05]  /*0840*/  @P2 IMAD.MOV.U32 R17, RZ, RZ, RZ ;  /* 0x000000ffff112224 */ /* 0x000fca00078e00ff */
[----:B------:R-:W2:Y:S01]  /*0850*/  @!P2 LDC R11, c[0x0][0xc] ;  /* 0x00000300ff0bab82 */ /* 0x000ea20000000800 */
[----:B-1----:R-:W-:-:S04]  /*0860*/  @P2 IMAD.WIDE.U32 R14, R15, UR8, R8 ;  /* 0x000000080f0e2c25 */ /* 0x002fc8000f8e0008 */
[----:B--2---:R-:W-:-:S04]  /*0870*/  @!P2 IMAD.WIDE.U32 R10, R8, R11, R2 ;  /* 0x0000000b080aa225 */ /* 0x004fc800078e0002 */
[----:B------:R-:W-:Y:S02]  /*0880*/  @P2 IMAD.MOV.U32 R2, RZ, RZ, R14 ;  /* 0x000000ffff022224 */ /* 0x000fe400078e000e */
[----:B------:R-:W-:Y:S02]  /*0890*/  @P2 IMAD.IADD R3, R15, 0x1, R17 ;  /* 0x000000010f032824 */ /* 0x000fe400078e0211 */
[----:B------:R-:W-:Y:S02]  /*08a0*/  @!P2 IMAD.MOV.U32 R2, RZ, RZ, R10 ;  /* 0x000000ffff02a224 */ /* 0x000fe400078e000a */
[----:B------:R-:W-:Y:S01]  /*08b0*/  @!P2 IMAD.MOV.U32 R3, RZ, RZ, R11 ;  /* 0x000000ffff03a224 */ /* 0x000fe200078e000b */
[----:B------:R-:W-:Y:S06]  /*08c0*/  @!P3 BRA `(.L_x_5) ;  /* 0x00000000000cb947 */ /* 0x000fec0003800000 */
[----:B------:R-:W-:Y:S01]  /*08d0*/  UCGABAR_WAIT ;  /* 0x0000000000007dc7 */ /* 0x000fe20008000000 */
[----:B------:R-:W-:Y:S01]  /*08e0*/  CCTL.IVALL ;  /* 0x00000000ff00798f */ /* 0x000fe20002000000 */
[----:B------:R-:W-:Y:S05]  /*08f0*/  BRA `(.L_x_6) ;  /* 0x0000000000047947 */ /* 0x000fea0003800000 */
.L_x_5:
[----:B------:R-:W-:Y:S06]  /*0900*/  BAR.SYNC.DEFER_BLOCKING 0x0 ;  /* 0x0000000000007b1d */ /* 0x000fec0000010000 */
.L_x_6:
[----:B------:R-:W-:Y:S05]  /*0910*/  @!P4 BRA `(.L_x_7) ;  /* 0x000000740040c947 */ /* 0x000fea0003800000 */
[----:B------:R-:W-:-:S13]  /*0920*/  ISETP.GT.U32.AND P0, PT, R16, 0x1, PT ;  /* 0x000000011000780c */ /* 0x000fda0003f04070 */
[----:B0-----:R-:W-:Y:S05]  /*0930*/  @P0 EXIT ;  /* 0x000000000000094d */ /* 0x001fea0003800000 */
[----:B------:R-:W-:Y:S01]  /*0940*/  ULDC.64 UR4, c[0x0][0x650] ;  /* 0x0001940000047ab9 */ /* 0x000fe20000000a00 */
[----:B------:R-:W-:Y:S01]  /*0950*/  PRMT R14, RZ, 0x7610, R14 ;  /* 0x00007610ff0e7816 */ /* 0x000fe2000000000e */
[----:B------:R-:W-:Y:S01]  /*0960*/  IMAD.MOV.U32 R10, RZ, RZ, -0x1 ;  /* 0xffffffffff0a7424 */ /* 0x000fe200078e00ff */
[----:B------:R-:W-:Y:S01]  /*0970*/  ISETP.GE.U32.AND P0, PT, R2, UR4, PT ;  /* 0x0000000402007c0c */ /* 0x000fe2000bf06070 */
[----:B------:R-:W-:Y:S02]  /*0980*/  IMAD.MOV.U32 R11, RZ, RZ, -0x1 ;  /* 0xffffffffff0b7424 */ /* 0x000fe400078e00ff */
[----:B------:R-:W-:Y:S01]  /*0990*/  IMAD.MOV.U32 R7, RZ, RZ, -0x1 ;  /* 0xffffffffff077424 */ /* 0x000fe200078e00ff */
[----:B------:R-:W-:-:S13]  /*09a0*/  ISETP.GE.U32.AND.EX P0, PT, R3, UR5, PT, P0 ;  /* 0x0000000503007c0c */ /* 0x000fda000bf06100 */
[----:B------:R-:W-:Y:S05]  /*09b0*/  @P0 BRA `(.L_x_8) ;  /* 0x0000000400280947 */ /* 0x000fea0003800000 */
[----:B------:R-:W0:Y:S01]  /*09c0*/  LDC.64 R22, c[0x0][0x628] ;  /* 0x00018a00ff167b82 */ /* 0x000e220000000a00 */
[----:B------:R-:W-:Y:S02]  /*09d0*/  IMAD.MOV.U32 R10, RZ, RZ, R2 ;  /* 0x000000ffff0a7224 */ /* 0x000fe400078e0002 */
[----:B------:R-:W-:-:S05]  /*09e0*/  IMAD.MOV.U32 R11, RZ, RZ, R3 ;  /* 0x000000ffff0b7224 */ /* 0x000fca00078e0003 */
[----:B------:R-:W1:Y:S08]  /*09f0*/  LDC R18, c[0x0][0x630] ;  /* 0x00018c00ff127b82 */ /* 0x000e700000000800 */
[----:B------:R-:W2:Y:S01]  /*0a00*/  LDC.64 R24, c[0x0][0x620] ;  /* 0x00018800ff187b82 */ /* 0x000ea20000000a00 */
[----:B0-----:R-:W-:-:S04]  /*0a10*/  ISETP.NE.U32.AND P0, PT, R22, RZ, PT ;  /* 0x000000ff1600720c */ /* 0x001fc80003f05070 */
[----:B------:R-:W-:-:S13]  /*0a20*/  ISETP.NE.AND.EX P0, PT, R23, RZ, PT, P0 ;  /* 0x000000ff1700720c */ /* 0x000fda0003f05300 */
[----:B-12---:R-:W-:Y:S05]  /*0a30*/  @!P0 BRA `(.L_x_9) ;  /* 0x0000000000288947 */ /* 0x006fea0003800000 */
[----:B------:R-:W0:Y:S02]  /*0a40*/  LDC R7, c[0x0][0x634] ;  /* 0x00018d00ff077b82 */ /* 0x000e240000000800 */
[----:B0-----:R-:W-:-:S05]  /*0a50*/  IADD3 R7, P0, R2, R7, RZ ;  /* 0x0000000702077210 */ /* 0x001fca0007f1e0ff */
[----:B------:R-:W-:-:S04]  /*0a60*/  IMAD.X R19, RZ, RZ, R3, P0 ;  /* 0x000000ffff137224 */ /* 0x000fc800000e0603 */
[----:B------:R-:W-:-:S04]  /*0a70*/  IMAD.WIDE.U32 R10, R19, R22, RZ ;  /* 0x00000016130a7225 */ /* 0x000fc800078e00ff */
[----:B------:R-:W-:-:S04]  /*0a80*/  IMAD.WIDE.U32 R14, P0, R7, R23, R10 ;  /* 0x00000017070e7225 */ /* 0x000fc8000780000a */
[----:B------:R-:W-:-:S04]  /*0a90*/  IMAD.WIDE.U32 R10, R7, R22, RZ ;  /* 0x00000016070a7225 */ /* 0x000fc800078e00ff */
[----:B------:R-:W-:Y:S01]  /*0aa0*/  IMAD.X R17, RZ, RZ, RZ, P0 ;  /* 0x000000ffff117224 */ /* 0x000fe200000e06ff */
[----:B------:R-:W-:Y:S01]  /*0ab0*/  IADD3 RZ, P0, R11, R14, RZ ;  /* 0x0000000e0bff7210 */ /* 0x000fe20007f1e0ff */
[----:B------:R-:W-:-:S04]  /*0ac0*/  IMAD.MOV.U32 R16, RZ, RZ, R15 ;  /* 0x000000ffff107224 */ /* 0x000fc800078e000f */
[----:B------:R-:W-:-:S08]  /*0ad0*/  IMAD.WIDE.U32.X R10, R19, R23, R16, P0 ;  /* 0x00000017130a7225 */ /* 0x000fd000000e0410 */
.L_x_9:
[----:B------:R-:W0:Y:S01]  /*0ae0*/  LDC.64 R26, c[0x0][0x640] ;  /* 0x00019000ff1a7b82 */ /* 0x000e220000000a00 */
[--C-:B------:R-:W-:Y:S01]  /*0af0*/  SHF.R.U64 R28, R10, R18, R11.reuse ;  /* 0x000000120a1c7219 */ /* 0x100fe2000000120b */
[----:B------:R-:W-:Y:S01]  /*0b00*/  IMAD R29, R13, R20, R8 ;  /* 0x000000140d1d7224 */ /* 0x000fe200078e0208 */
[----:B------:R-:W-:Y:S01]  /*0b10*/  SHF.R.U32.HI R7, RZ, R18, R11 ;  /* 0x00000012ff077219 */ /* 0x000fe2000001160b */
[----:B------:R-:W-:Y:S01]  /*0b20*/  IMAD.MOV.U32 R23, RZ, RZ, 0x1 ;  /* 0x00000001ff177424 */ /* 0x000fe200078e00ff */
[----:B------:R-:W-:-:S03]  /*0b30*/  IADD3 R9, P0, RZ, -R28, RZ ;  /* 0x8000001cff097210 */ /* 0x000fc60007f1e0ff */
[----:B------:R-:W1:Y:S02]  /*0b40*/  LDC R16, c[0x0][0x618] ;  /* 0x00018600ff107b82 */ /* 0x000e640000000800 */
[----:B------:R-:W-:Y:S02]  /*0b50*/  IMAD.X R7, RZ, RZ, ~R7, P0 ;  /* 0x000000ffff077224 */ /* 0x000fe400000e0e07 */
[----:B------:R-:W-:-:S04]  /*0b60*/  IMAD.WIDE.U32 R10, R9, R24, R2 ;  /* 0x00000018090a7225 */ /* 0x000fc800078e0002 */
[----:B------:R-:W2:Y:S01]  /*0b70*/  LDC R15, c[0x0][0x608] ;  /* 0x00018200ff0f7b82 */ /* 0x000ea20000000800 */
[----:B------:R-:W-:-:S04]  /*0b80*/  IMAD R14, R7, R24, RZ ;  /* 0x00000018070e7224 */ /* 0x000fc800078e02ff */
[----:B------:R-:W-:-:S03]  /*0b90*/  IMAD R7, R9, R25, R14 ;  /* 0x0000001909077224 */ /* 0x000fc600078e020e */
[----:B------:R-:W3:Y:S01]  /*0ba0*/  LDC R22, c[0x0][0x658] ;  /* 0x00019600ff167b82 */ /* 0x000ee20000000800 */
[----:B------:R-:W-:Y:S01]  /*0bb0*/  IMAD.IADD R7, R11, 0x1, R7 ;  /* 0x000000010b077824 */ /* 0x000fe200078e0207 */
[----:B0-----:R-:W-:-:S04]  /*0bc0*/  ISETP.NE.U32.AND P0, PT, R26, RZ, PT ;  /* 0x000000ff1a00720c */ /* 0x001fc80003f05070 */
[----:B------:R-:W-:Y:S02]  /*0bd0*/  ISETP.NE.AND.EX P0, PT, R27, RZ, PT, P0 ;  /* 0x000000ff1b00720c */ /* 0x000fe40003f05300 */
[----:B------:R-:W0:Y:S01]  /*0be0*/  LDC R18, c[0x0][0x600] ;  /* 0x00018000ff127b82 */ /* 0x000e220000000800 */
[-CC-:B-1----:R-:W-:Y:S02]  /*0bf0*/  SHF.R.U64 R19, R10, R16.reuse, R7.reuse ;  /* 0x000000100a137219 */ /* 0x182fe40000001207 */
[----:B------:R-:W-:Y:S01]  /*0c00*/  SHF.R.U32.HI R10, RZ, R16, R7 ;  /* 0x00000010ff0a7219 */ /* 0x000fe20000011607 */
[----:B------:R-:W-:-:S04]  /*0c10*/  IMAD.MOV.U32 R7, RZ, RZ, -0x1 ;  /* 0xffffffffff077424 */ /* 0x000fc800078e00ff */
[----:B------:R-:W1:Y:S01]  /*0c20*/  LDC R21, c[0x0][0x648] ;  /* 0x00019200ff157b82 */ /* 0x000e620000000800 */
[-CC-:B--2---:R-:W-:Y:S02]  /*0c30*/  SHF.R.U64 R16, R19, R15.reuse, R10.reuse ;  /* 0x0000000f13107219 */ /* 0x184fe4000000120a */
[----:B------:R-:W-:-:S05]  /*0c40*/  SHF.R.U32.HI R9, RZ, R15, R10 ;  /* 0x0000000fff097219 */ /* 0x000fca000001160a */
[----:B------:R-:W2:Y:S01]  /*0c50*/  LDC R24, c[0x0][0x638] ;  /* 0x00018e00ff187b82 */ /* 0x000ea20000000800 */
[-CC-:B---3--:R-:W-:Y:S02]  /*0c60*/  SHF.R.U64 R20, R16, R22.reuse, R9.reuse ;  /* 0x0000001610147219 */ /* 0x188fe40000001209 */
[-C--:B------:R-:W-:Y:S02]  /*0c70*/  SHF.L.U32 R7, R7, R22.reuse, RZ ;  /* 0x0000001607077219 */ /* 0x080fe400000006ff */
[----:B------:R-:W-:Y:S01]  /*0c80*/  SHF.R.U32.HI R9, RZ, R22, R9 ;  /* 0x00000016ff097219 */ /* 0x000fe20000011609 */
[----:B------:R-:W-:Y:S01]  /*0c90*/  IMAD.MOV.U32 R8, RZ, RZ, R20 ;  /* 0x000000ffff087224 */ /* 0x000fe200078e0014 */
[----:B------:R-:W-:Y:S01]  /*0ca0*/  LOP3.LUT R13, RZ, R7, RZ, 0x33, !PT ;  /* 0x00000007ff0d7212 */ /* 0x000fe200078e33ff */
[----:B------:R-:W3:Y:S01]  /*0cb0*/  LDC R25, c[0x0][0x610] ;  /* 0x00018400ff197b82 */ /* 0x000ee20000000800 */
[----:B------:R-:W-:Y:S05]  /*0cc0*/  @!P0 BRA `(.L_x_10) ;  /* 0x0000000000288947 */ /* 0x000fea0003800000 */
[----:B------:R-:W4:Y:S02]  /*0cd0*/  LDC R7, c[0x0][0x64c] ;  /* 0x00019300ff077b82 */ /* 0x000f240000000800 */
[----:B----4-:R-:W-:-:S05]  /*0ce0*/  IADD3 R7, P0, R20, R7, RZ ;  /* 0x0000000714077210 */ /* 0x010fca0007f1e0ff */
        /* <DEDUP_REMOVED lines=8> */
.L_x_10:
[----:B-1----:R-:W-:Y:S01]  /*0d70*/  SHF.R.U64 R9, R8, R21, R9 ;  /* 0x0000001508097219 */ /* 0x002fe20000001209 */
[----:B0-----:R-:W-:Y:S01]  /*0d80*/  VIADD R10, R18, 0xffffffff ;  /* 0xffffffff120a7836 */ /* 0x001fe20000000000 */
[----:B------:R-:W-:Y:S01]  /*0d90*/  SHF.L.U32 R7, R23, R22, RZ ;  /* 0x0000001617077219 */ /* 0x000fe200000006ff */
[----:B------:R-:W-:Y:S01]  /*0da0*/  IMAD.MOV.U32 R14, RZ, RZ, 0x1 ;  /* 0x00000001ff0e7424 */ /* 0x000fe200078e00ff */
[----:B------:R-:W-:Y:S01]  /*0db0*/  LOP3.LUT R8, R16, R13, RZ, 0xc0, !PT ;  /* 0x0000000d10087212 */ /* 0x000fe200078ec0ff */
[----:B------:R-:W-:Y:S01]  /*0dc0*/  IMAD.MOV R11, RZ, RZ, -R9 ;  /* 0x000000ffff0b7224 */ /* 0x000fe200078e0a09 */
[----:B------:R-:W-:Y:S02]  /*0dd0*/  SEL R12, R12, R29, !P2 ;  /* 0x0000001d0c0c7207 */ /* 0x000fe40005000000 */
[----:B------:R-:W-:Y:S01]  /*0de0*/  LOP3.LUT R10, R19, R10, RZ, 0xc0, !PT ;  /* 0x0000000a130a7212 */ /* 0x000fe200078ec0ff */
[----:B------:R-:W-:Y:S02]  /*0df0*/  IMAD R9, R7, R9, R8 ;  /* 0x0000000907097224 */ /* 0x000fe400078e0208 */
[----:B--2---:R-:W-:-:S02]  /*0e00*/  IMAD R7, R11, R24, R20 ;  /* 0x000000180b077224 */ /* 0x004fc400078e0214 */
[----:B---3--:R-:W-:Y:S02]  /*0e10*/  IMAD R12, R9, R25, R12 ;  /* 0x00000019090c7224 */ /* 0x008fe400078e020c */
[----:B------:R-:W-:-:S05]  /*0e20*/  IMAD R7, R7, R18, R10 ;  /* 0x0000001207077224 */ /* 0x000fca00078e020a */
[----:B------:R-:W-:Y:S02]  /*0e30*/  SEL R11, R7, R12, !P2 ;  /* 0x0000000c070b7207 */ /* 0x000fe40005000000 */
[----:B------:R-:W-:Y:S01]  /*0e40*/  SEL R10, R12, R7, !P2 ;  /* 0x000000070c0a7207 */ /* 0x000fe20005000000 */
[----:B------:R-:W-:-:S07]  /*0e50*/  IMAD.MOV.U32 R7, RZ, RZ, R28 ;  /* 0x000000ffff077224 */ /* 0x000fce00078e001c */
.L_x_8:
[----:B------:R-:W-:-:S08]  /*0e60*/  NOP ;  /* 0x0000000000007918 */ /* 0x000fd00000000000 */
[----:B------:R-:W0:Y:S02]  /*0e70*/  USETMAXREG.TRY_ALLOC.CTAPOOL UP0, 0xe8 ;  /* 0x000000e8000079c8 */ /* 0x000e240008000600 */
[----:B0-----:R-:W-:-:S13]  /*0e80*/  PLOP3.LUT P0, PT, PT, PT, UP0, 0x80, 0x0 ;  /* 0x000000000000781c */ /* 0x001fda0003f0f008 */
[----:B------:R-:W-:Y:S05]  /*0e90*/  @!P0 BRA `(.L_x_8) ;  /* 0xfffffffc00f08947 */ /* 0x000fea000383ffff */
[----:B------:R-:W-:Y:S01]  /*0ea0*/  ULDC.64 UR4, c[0x0][0x598] ;  /* 0x0001660000047ab9 */ /* 0x000fe20000000a00 */
[----:B------:R-:W-:Y:S01]  /*0eb0*/  ULDC.64 UR16, c[0x0][0x208] ;  /* 0x0000820000107ab9 */ /* 0x000fe20000000a00 */
[----:B------:R-:W-:-:S04]  /*0ec0*/  ISETP.NE.U32.AND P0, PT, RZ, UR4, PT ;  /* 0x00000004ff007c0c */ /* 0x000fc8000bf05070 */
[----:B------:R-:W-:-:S13]  /*0ed0*/  ISETP.NE.AND.EX P0, PT, RZ, UR5, PT, P0 ;  /* 0x00000005ff007c0c */ /* 0x000fda000bf05300 */
[----:B------:R-:W-:Y:S05]  /*0ee0*/  @!P0 BRA `(.L_x_11) ;  /* 0x00000000001c8947 */ /* 0x000fea0003800000 */
[----:B------:R-:W0:Y:S02]  /*0ef0*/  LDC.64 R8, c[0x0][0x598] ;  /* 0x00016600ff087b82 */ /* 0x000e240000000a00 */
[----:B0-----:R-:W2:Y:S02]  /*0f00*/  LDG.E.64 R8, desc[UR16][R8.64] ;  /* 0x0000001008087981 */ /* 0x001ea4000c1e1b00 */
[----:B--2---:R-:W-:-:S04]  /*0f10*/  ISETP.NE.U32.AND P0, PT, R8, RZ, PT ;  /* 0x000000ff0800720c */ /* 0x004fc80003f05070 */
[----:B------:R-:W-:-:S13]  /*0f20*/  ISETP.NE.AND.EX P0, PT, R9, RZ, PT, P0 ;  /* 0x000000ff0900720c */ /* 0x000fda0003f05300 */
[----:B------:R-:W-:Y:S05]  /*0f30*/  @!P0 BRA `(.L_x_11) ;  /* 0x0000000000088947 */ /* 0x000fea0003800000 */
[----:B------:R0:W5:Y:S01]  /*0f40*/  LD.E R8, desc[UR16][R8.64] ;  /* 0x0000001008087980 */ /* 0x000162000c101900 */
[----:B------:R-:W-:Y:S05]  /*0f50*/  BRA `(.L_x_12) ;  /* 0x0000000000207947 */ /* 0x000fea0003800000 */
.L_x_11:
[----:B------:R-:W-:Y:S02]  /*0f60*/  ULDC.64 UR4, c[0x0][0x588] ;  /* 0x0001620000047ab9 */ /* 0x000fe40000000a00 */
[----:B------:R-:W-:-:S04]  /*0f70*/  ISETP.NE.U32.AND P0, PT, RZ, UR4, PT ;  /* 0x00000004ff007c0c */ /* 0x000fc8000bf05070 */
[----:B------:R-:W-:-:S13]  /*0f80*/  ISETP.NE.AND.EX P0, PT, RZ, UR5, PT, P0 ;  /* 0x00000005ff007c0c */ /* 0x000fda000bf05300 */
[----:B------:R-:W-:Y:S05]  /*0f90*/  @!P0 BRA `(.L_x_13) ;  /* 0x00000000000c8947 */ /* 0x000fea0003800000 */
[----:B------:R-:W0:Y:S02]  /*0fa0*/  LDC.64 R8, c[0x0][0x588] ;  /* 0x00016200ff087b82 */ /* 0x000e240000000a00 */
[----:B0-----:R1:W5:Y:S01]  /*0fb0*/  LDG.E R8, desc[UR16][R8.64] ;  /* 0x0000001008087981 */ /* 0x001362000c1e1900 */
[----:B------:R-:W-:Y:S05]  /*0fc0*/  BRA `(.L_x_12) ;  /* 0x0000000000047947 */ /* 0x000fea0003800000 */
.L_x_13:
[----:B------:R-:W2:Y:S02]  /*0fd0*/  LDC R8, c[0x0][0x580] ;  /* 0x00016000ff087b82 */ /* 0x000ea40000000800 */
.L_x_12:
[----:B------:R-:W-:Y:S02]  /*0fe0*/  ULDC.64 UR4, c[0x0][0x5a0] ;  /* 0x0001680000047ab9 */ /* 0x000fe40000000a00 */
[----:B------:R-:W-:-:S04]  /*0ff0*/  ISETP.NE.U32.AND P0, PT, RZ, UR4, PT ;  /* 0x00000004ff007c0c */ /* 0x000fc8000bf05070 */
[----:B------:R-:W-:-:S13]  /*1000*/  ISETP.NE.AND.EX P0, PT, RZ, UR5, PT, P0 ;  /* 0x00000005ff007c0c */ /* 0x000fda000bf05300 */
[----:B------:R-:W-:Y:S05]  /*1010*/  @!P0 BRA `(.L_x_14) ;  /* 0x00000000001c8947 */ /* 0x000fea0003800000 */
[----:B------:R-:W3:Y:S02]  /*1020*/  LDC.64 R12, c[0x0][0x5a0] ;  /* 0x00016800ff0c7b82 */ /* 0x000ee40000000a00 */
[----:B---3--:R-:W3:Y:S02]  /*1030*/  LDG.E.64 R12, desc[UR16][R12.64] ;  /* 0x000000100c0c7981 */ /* 0x008ee4000c1e1b00 */
[----:B---3--:R-:W-:-:S04]  /*1040*/  ISETP.NE.U32.AND P0, PT, R12, RZ, PT ;  /* 0x000000ff0c00720c */ /* 0x008fc80003f05070 */
[----:B------:R-:W-:-:S13]  /*1050*/  ISETP.NE.AND.EX P0, PT, R13, RZ, PT, P0 ;  /* 0x000000ff0d00720c */ /* 0x000fda0003f05300 */
[----:B------:R-:W-:Y:S05]  /*1060*/  @!P0 BRA `(.L_x_14) ;  /* 0x0000000000088947 */ /* 0x000fea0003800000 */
[----:B01----:R0:W5:Y:S01]  /*1070*/  LD.E R9, desc[UR16][R12.64] ;  /* 0x000000100c097980 */ /* 0x003162000c101900 */
[----:B------:R-:W-:Y:S05]  /*1080*/  BRA `(.L_x_15) ;  /* 0x0000000000207947 */ /* 0x000fea0003800000 */
.L_x_14:
[----:B------:R-:W-:Y:S02]  /*1090*/  ULDC.64 UR4, c[0x0][0x590] ;  /* 0x0001640000047ab9 */ /* 0x000fe40000000a00 */
[----:B------:R-:W-:-:S04]  /*10a0*/  ISETP.NE.U32.AND P0, PT, RZ, UR4, PT ;  /* 0x00000004ff007c0c */ /* 0x000fc8000bf05070 */
[----:B------:R-:W-:-:S13]  /*10b0*/  ISETP.NE.AND.EX P0, PT, RZ, UR5, PT, P0 ;  /* 0x00000005ff007c0c */ /* 0x000fda000bf05300 */
[----:B------:R-:W-:Y:S05]  /*10c0*/  @!P0 BRA `(.L_x_16) ;  /* 0x00000000000c8947 */ /* 0x000fea0003800000 */
[----:B------:R-:W0:Y:S02]  /*10d0*/  LDC.64 R12, c[0x0][0x590] ;  /* 0x00016400ff0c7b82 */ /* 0x000e240000000a00 */
[----:B01----:R1:W5:Y:S01]  /*10e0*/  LDG.E R9, desc[UR16][R12.64] ;  /* 0x000000100c097981 */ /* 0x003362000c1e1900 */
[----:B------:R-:W-:Y:S05]  /*10f0*/  BRA `(.L_x_15) ;  /* 0x0000000000047947 */ /* 0x000fea0003800000 */
.L_x_16:
[----:B01----:R-:W3:Y:S02]  /*1100*/  LDC R9, c[0x0][0x584] ;  /* 0x00016100ff097b82 */ /* 0x003ee40000000800 */
.L_x_15:
[----:B------:R-:W-:-:S13]  /*1110*/  LOP3.LUT P0, RZ, R14, 0xff, RZ, 0xc0, !PT ;  /* 0x000000ff0eff7812 */ /* 0x000fda000780c0ff */
[----:B------:R-:W-:Y:S05]  /*1120*/  @!P0 EXIT ;  /* 0x000000000000894d */ /* 0x000fea0003800000 */
[----:B------:R-:W-:Y:S01]  /*1130*/  ULDC UR4, c[0x0][0x28c] ;  /* 0x0000a30000047ab9 */ /* 0x000fe20000000800 */
[----:B------:R-:W-:Y:S01]  /*1140*/  LOP3.LUT R142, R4, 0x1, RZ, 0xfc, !PT ;  /* 0x00000001048e7812 */ /* 0x000fe200078efcff */
[----:B------:R-:W-:-:S04]  /*1150*/  UIADD3 UR4, UR4, 0x3f, URZ ;  /* 0x0000003f04047890 */ /* 0x000fc8000fffe03f */
[----:B------:R-:W-:-:S04]  /*1160*/  USHF.R.S32.HI UR5, URZ, 0x1f, UR4 ;  /* 0x0000001f3f057899 */ /* 0x000fc80008011404 */
[----:B------:R-:W-:-:S03]  /*1170*/  ULEA.HI UR5, UR5, UR4, URZ, 0x6 ;  /* 0x0000000405057291 */ /* 0x000fc6000f8f303f */
[----:B------:R-:W-:Y:S01]  /*1180*/  UMOV UR4, URZ ;  /* 0x0000003f00047c82 */ /* 0x000fe20008000000 */
[----:B------:R-:W-:-:S03]  /*1190*/  USHF.R.S32.HI UR9, URZ, 0x6, UR5 ;  /* 0x000000063f097899 */ /* 0x000fc60008011405 */
[----:B------:R-:W-:-:S09]  /*11a0*/  UMOV UR5, URZ ;  /* 0x0000003f00057c82 */ /* 0x000fd20008000000 */
.L_x_171:
[----:B01----:R-:W-:Y:S01]  /*11b0*/  LOP3.LUT R12, R0, 0x80, RZ, 0xc0, !PT ;  /* 0x00000080000c7812 */ /* 0x003fe200078ec0ff */
[----:B------:R-:W0:Y:S01]  /*11c0*/  S2UR UR13, SR_CgaCtaId ;  /* 0x00000000000d79c3 */ /* 0x000e220000008800 */
[----:B------:R-:W-:Y:S01]  /*11d0*/  UMOV UR12, 0x400 ;  /* 0x00000400000c7882 */ /* 0x000fe20000000000 */
[----:B------:R-:W-:Y:S01]  /*11e0*/  UMOV UR6, URZ ;  /* 0x0000003f00067c82 */ /* 0x000fe20008000000 */
[----:B------:R-:W-:Y:S01]  /*11f0*/  SHF.R.U32.HI R12, RZ, 0x7, R12 ;  /* 0x00000007ff0c7819 */ /* 0x000fe2000001160c */
[----:B------:R-:W-:Y:S01]  /*1200*/  UMOV UR7, URZ ;  /* 0x0000003f00077c82 */ /* 0x000fe20008000000 */
[----:B------:R-:W-:Y:S01]  /*1210*/  UMOV UR18, UR5 ;  /* 0x0000000500127c82 */ /* 0x000fe20008000000 */
[----:B------:R-:W-:Y:S02]  /*1220*/  CS2R R16, SRZ ;  /* 0x0000000000107805 */ /* 0x000fe4000001ff00 */
[----:B------:R-:W-:Y:S01]  /*1230*/  CS2R R14, SRZ ;  /* 0x00000000000e7805 */ /* 0x000fe2000001ff00 */
[----:B------:R-:W1:Y:S01]  /*1240*/  LDC R13, c[0x0][0x28c] ;  /* 0x0000a300ff0d7b82 */ /* 0x000e620000000800 */
[----:B------:R-:W4:Y:S01]  /*1250*/  SHFL.IDX PT, R12, R12, RZ, 0x1f ;  /* 0x00001fff0c0c7589 */ /* 0x000f2200000e0000 */
[----:B------:R-:W-:-:S02]  /*1260*/  CS2R R18, SRZ ;  /* 0x0000000000127805 */ /* 0x000fc4000001ff00 */
[----:B------:R-:W-:Y:S02]  /*1270*/  CS2R R20, SRZ ;  /* 0x0000000000147805 */ /* 0x000fe4000001ff00 */
[----:B------:R-:W-:Y:S02]  /*1280*/  CS2R R22, SRZ ;  /* 0x0000000000167805 */ /* 0x000fe4000001ff00 */
[----:B------:R-:W-:Y:S02]  /*1290*/  CS2R R88, SRZ ;  /* 0x0000000000587805 */ /* 0x000fe4000001ff00 */
[----:B------:R-:W-:Y:S02]  /*12a0*/  CS2R R90, SRZ ;  /* 0x00000000005a7805 */ /* 0x000fe4000001ff00 */
[----:B------:R-:W-:Y:S02]  /*12b0*/  CS2R R94, SRZ ;  /* 0x00000000005e7805 */ /* 0x000fe4000001ff00 */
        /* <DEDUP_REMOVED lines=16> */
[----:B-1----:R-:W-:Y:S02]  /*13c0*/  ISETP.GE.AND P0, PT, R13, 0x1, PT ;  /* 0x000000010d00780c */ /* 0x002fe40003f06270 */
[----:B------:R-:W-:Y:S02]  /*13d0*/  CS2R R126, SRZ ;  /* 0x00000000007e7805 */ /* 0x000fe4000001ff00 */
[----:B----4-:R-:W-:-:S02]  /*13e0*/  R2UR UR8, R12 ;  /* 0x000000000c0872ca */ /* 0x010fc400000e0000 */
[----:B------:R-:W-:Y:S02]  /*13f0*/  CS2R R128, SRZ ;  /* 0x0000000000807805 */ /* 0x000fe4000001ff00 */
[----:B------:R-:W-:Y:S02]  /*1400*/  CS2R R130, SRZ ;  /* 0x0000000000827805 */ /* 0x000fe4000001ff00 */
[----:B------:R-:W-:Y:S02]  /*1410*/  CS2R R132, SRZ ;  /* 0x0000000000847805 */ /* 0x000fe4000001ff00 */
[----:B------:R-:W-:Y:S02]  /*1420*/  CS2R R134, SRZ ;  /* 0x0000000000867805 */ /* 0x000fe4000001ff00 */
[----:B------:R-:W-:Y:S02]  /*1430*/  CS2R R136, SRZ ;  /* 0x0000000000887805 */ /* 0x000fe4000001ff00 */
[----:B------:R-:W-:Y:S01]  /*1440*/  CS2R R138, SRZ ;  /* 0x00000000008a7805 */ /* 0x000fe2000001ff00 */
[----:B------:R-:W-:Y:S01]  /*1450*/  IMAD.MOV.U32 R141, RZ, RZ, RZ ;  /* 0x000000ffff8d7224 */ /* 0x000fe200078e00ff */
[----:B------:R-:W-:Y:S01]  /*1460*/  CS2R R24, SRZ ;  /* 0x0000000000187805 */ /* 0x000fe2000001ff00 */
[----:B------:R-:W-:Y:S01]  /*1470*/  IMAD.MOV.U32 R143, RZ, RZ, RZ ;  /* 0x000000ffff8f7224 */ /* 0x000fe200078e00ff */
[----:B---3--:R-:W-:Y:S01]  /*1480*/  CS2R R26, SRZ ;  /* 0x00000000001a7805 */ /* 0x008fe2000001ff00 */
[----:B------:R-:W-:Y:S01]  /*1490*/  IMAD.U32 R144, RZ, RZ, UR4 ;  /* 0x00000004ff907e24 */ /* 0x000fe2000f8e00ff */
[----:B------:R-:W-:Y:S01]  /*14a0*/  CS2R R28, SRZ ;  /* 0x00000000001c7805 */ /* 0x000fe2000001ff00 */
[----:B------:R-:W-:Y:S01]  /*14b0*/  ULEA.HI UR10, UR8, UR8, URZ, 0x1 ;  /* 0x00000008080a7291 */ /* 0x000fe2000f8f083f */
[----:B------:R-:W-:-:S02]  /*14c0*/  CS2R R30, SRZ ;  /* 0x00000000001e7805 */ /* 0x000fc4000001ff00 */
[----:B------:R-:W-:Y:S02]  /*14d0*/  CS2R R32, SRZ ;  /* 0x0000000000207805 */ /* 0x000fe4000001ff00 */
[----:B------:R-:W-:Y:S01]  /*14e0*/  CS2R R34, SRZ ;  /* 0x0000000000227805 */ /* 0x000fe2000001ff00 */
[----:B------:R-:W-:Y:S01]  /*14f0*/  ULOP3.LUT UR11, UR10, 0xffffe, URZ, 0xc0, !UPT ;  /* 0x000ffffe0a0b7892 */ /* 0x000fe2000f8ec03f */
[----:B------:R-:W-:Y:S01]  /*1500*/  CS2R R36, SRZ ;  /* 0x0000000000247805 */ /* 0x000fe2000001ff00 */
[----:B0-----:R-:W-:Y:S01]  /*1510*/  ULEA UR10, UR13, UR12, 0x18 ;  /* 0x0000000c0d0a7291 */ /* 0x001fe2000f8ec03f */
[----:B------:R-:W-:Y:S01]  /*1520*/  CS2R R38, SRZ ;  /* 0x0000000000267805 */ /* 0x000fe2000001ff00 */
[----:B------:R-:W-:Y:S01]  /*1530*/  UIADD3 UR11, UR8, -UR11, URZ ;  /* 0x8000000b080b7290 */ /* 0x000fe2000fffe03f */
[----:B------:R-:W-:Y:S02]  /*1540*/  CS2R R40, SRZ ;  /* 0x0000000000287805 */ /* 0x000fe4000001ff00 */
[----:B------:R-:W-:Y:S01]  /*1550*/  CS2R R42, SRZ ;  /* 0x00000000002a7805 */ /* 0x000fe2000001ff00 */
[----:B------:R-:W-:Y:S01]  /*1560*/  UMOV UR8, URZ ;  /* 0x0000003f00087c82 */ /* 0x000fe20008000000 */
[----:B------:R-:W-:Y:S01]  /*1570*/  ULEA UR11, UR11, UR10, 0xc ;  /* 0x0000000a0b0b7291 */ /* 0x000fe2000f8e603f */
[----:B------:R-:W-:-:S02]  /*1580*/  CS2R R44, SRZ ;  /* 0x00000000002c7805 */ /* 0x000fc4000001ff00 */
[----:B------:R-:W-:Y:S02]  /*1590*/  CS2R R46, SRZ ;  /* 0x00000000002e7805 */ /* 0x000fe4000001ff00 */
[----:B------:R-:W-:Y:S01]  /*15a0*/  CS2R R48, SRZ ;  /* 0x0000000000307805 */ /* 0x000fe2000001ff00 */
[----:B------:R-:W-:Y:S01]  /*15b0*/  UIADD3 UR11, UR11, 0x100, URZ ;  /* 0x000001000b0b7890 */ /* 0x000fe2000fffe03f */
[----:B------:R-:W-:Y:S02]  /*15c0*/  CS2R R50, SRZ ;  /* 0x0000000000327805 */ /* 0x000fe4000001ff00 */
[----:B------:R-:W-:Y:S02]  /*15d0*/  CS2R R52, SRZ ;  /* 0x0000000000347805 */ /* 0x000fe4000001ff00 */
[----:B------:R-:W-:Y:S01]  /*15e0*/  CS2R R54, SRZ ;  /* 0x0000000000367805 */ /* 0x000fe2000001ff00 */
[----:B------:R-:W-:Y:S01]  /*15f0*/  USHF.R.U32.HI UR11, URZ, 0x4, UR11 ;  /* 0x000000043f0b7899 */ /* 0x000fe2000801160b */
[----:B------:R-:W-:-:S02]  /*1600*/  CS2R R56, SRZ ;  /* 0x0000000000387805 */ /* 0x000fc4000001ff00 */
[----:B------:R-:W-:Y:S02]  /*1610*/  CS2R R58, SRZ ;  /* 0x00000000003a7805 */ /* 0x000fe4000001ff00 */
[----:B------:R-:W-:Y:S01]  /*1620*/  CS2R R60, SRZ ;  /* 0x00000000003c7805 */ /* 0x000fe2000001ff00 */
[----:B------:R-:W-:Y:S01]  /*1630*/  ULOP3.LUT UR11, UR11, 0x3fff, URZ, 0xc0, !UPT ;  /* 0x00003fff0b0b7892 */ /* 0x000fe2000f8ec03f */
        /* <DEDUP_REMOVED lines=12> */
[----:B------:R-:W-:Y:S01]  /*1700*/  CS2R R86, SRZ ;  /* 0x0000000000567805 */ /* 0x000fe2000001ff00 */
[----:B------:R-:W-:Y:S06]  /*1710*/  @!P0 BRA `(.L_x_17) ;  /* 0x0000000800308947 */ /* 0x000fec0003800000 */
[----:B------:R-:W-:-:S13]  /*1720*/  ISETP.NE.AND P1, PT, R142, 0x3, PT ;  /* 0x000000038e00780c */ /* 0x000fda0003f25270 */
[----:B------:R-:W-:Y:S05]  /*1730*/  @!P1 BRA `(.L_x_18) ;  /* 0x0000000000049947 */ /* 0x000fea0003800000 */
[----:B------:R-:W-:Y:S01]  /*1740*/  BPT.TRAP 0x1 ;  /* 0x000000040000795c */ /* 0x000fe20000300000 */
.L_x_18:
[----:B------:R-:W-:Y:S01]  /*1750*/  ULEA UR6, UR5, UR10, 0x3 ;  /* 0x0000000a05067291 */ /* 0x000fe2000f8e183f */
[----:B------:R-:W-:-:S05]  /*1760*/  IMAD.U32 R12, RZ, RZ, UR4 ;  /* 0x00000004ff0c7e24 */ /* 0x000fca000f8e00ff */
[----:B------:R-:W-:-:S04]  /*1770*/  SHF.L.U32 R12, R12, 0x1f, RZ ;  /* 0x0000001f0c0c7819 */ /* 0x000fc800000006ff */
[----:B------:R0:W1:Y:S01]  /*1780*/  SYNCS.PHASECHK.TRANS64.TRYWAIT P0, [UR6], R12 ;  /* 0x0000000cff0075a7 */ /* 0x0000620008000146 */
[----:B------:R-:W-:Y:S05]  /*1790*/  @!P1 BRA `(.L_x_19) ;  /* 0x0000000000049947 */ /* 0x000fea0003800000 */
[----:B------:R-:W-:Y:S01]  /*17a0*/  BPT.TRAP 0x1 ;  /* 0x000000040000795c */ /* 0x000fe20000300000 */
.L_x_19:
[----:B-1----:R-:W-:Y:S05]  /*17b0*/  @P0 BRA `(.L_x_20) ;  /* 0x0000000000080947 */ /* 0x002fea0003800000 */
[----:B------:R-:W1:Y:S02]  /*17c0*/  SYNCS.PHASECHK.TRANS64.TRYWAIT P0, [UR6], R12 ;  /* 0x0000000cff0075a7 */ /* 0x000e640008000146 */
[----:B-1----:R-:W-:Y:S05]  /*17d0*/  @!P0 BRA `(.L_x_21) ;  /* 0x0000007c00048947 */ /* 0x002fea0003800000 */
.L_x_20:
[----:B------:R-:W-:Y:S01]  /*17e0*/  UIADD3 UR6, UR10, 0x6100, URZ ;  /* 0x000061000a067890 */ /* 0x000fe2000fffe03f */
[----:B------:R-:W-:Y:S01]  /*17f0*/  WARPGROUP.ARRIVE ;  /* 0x00000000000079c5 */ /* 0x000fe20000000000 */
[----:B------:R-:W-:Y:S01]  /*1800*/  ULOP3.LUT UR12, UR11, 0x10000, URZ, 0xfc, !UPT ;  /* 0x000100000b0c7892 */ /* 0x000fe2000f8efc3f */
[----:B------:R-:W-:Y:S01]  /*1810*/  CS2R R16, SRZ ;  /* 0x0000000000107805 */ /* 0x000fe2000001ff00 */
[----:B------:R-:W-:Y:S01]  /*1820*/  USHF.R.U32.HI UR6, URZ, 0x4, UR6 ;  /* 0x000000043f067899 */ /* 0x000fe20008011606 */
[----:B------:R-:W-:Y:S01]  /*1830*/  CS2R R14, SRZ ;  /* 0x00000000000e7805 */ /* 0x000fe2000001ff00 */
[----:B------:R-:W-:Y:S01]  /*1840*/  ULEA UR12, UR5, UR12, 0x9 ;  /* 0x0000000c050c7291 */ /* 0x000fe2000f8e483f */
[----:B------:R-:W-:Y:S01]  /*1850*/  CS2R R18, SRZ ;  /* 0x0000000000127805 */ /* 0x000fe2000001ff00 */
[----:B------:R-:W-:Y:S01]  /*1860*/  ULOP3.LUT UR6, UR6, 0x3fff, URZ, 0xc0, !UPT ;  /* 0x00003fff06067892 */ /* 0x000fe2000f8ec03f */
[----:B------:R-:W-:Y:S01]  /*1870*/  CS2R R20, SRZ ;  /* 0x0000000000147805 */ /* 0x000fe2000001ff00 */
[----:B------:R-:W-:Y:S01]  /*1880*/  UMOV UR13, 0x80000020 ;  /* 0x80000020000d7882 */ /* 0x000fe20000000000 */
[----:B------:R-:W-:Y:S01]  /*1890*/  UMOV UR15, 0x80000020 ;  /* 0x80000020000f7882 */ /* 0x000fe20000000000 */
[----:B------:R-:W-:Y:S01]  /*18a0*/  ULOP3.LUT UR6, UR6, 0x10000, URZ, 0xfc, !UPT ;  /* 0x0001000006067892 */ /* 0x000fe2000f8efc3f */
[----:B------:R-:W-:Y:S01]  /*18b0*/  CS2R R22, SRZ ;  /* 0x0000000000167805 */ /* 0x000fe2000001ff00 */
[----:B------:R-:W-:Y:S01]  /*18c0*/  ULDC UR7, c[0x0][0x50c] ;  /* 0x0001430000077ab9 */ /* 0x000fe20000000800 */
[----:B------:R-:W-:Y:S01]  /*18d0*/  CS2R R88, SRZ ;  /* 0x0000000000587805 */ /* 0x000fe2000001ff00 */
[----:B------:R-:W-:Y:S01]  /*18e0*/  ULEA UR14, UR5, UR6, 0x9 ;  /* 0x00000006050e7291 */ /* 0x000fe2000f8e483f */
[----:B------:R-:W-:Y:S01]  /*18f0*/  CS2R R90, SRZ ;  /* 0x00000000005a7805 */ /* 0x000fe2000001ff00 */
[----:B------:R-:W-:Y:S01]  /*1900*/  UISETP.NE.AND UP0, UPT, UR7, 0x2, UPT ;  /* 0x000000020700788c */ /* 0x000fe2000bf05270 */
[----:B------:R-:W-:Y:S01]  /*1910*/  CS2R R94, SRZ ;  /* 0x00000000005e7805 */ /* 0x000fe2000001ff00 */
[----:B------:R-:W-:Y:S01]  /*1920*/  UMOV UR6, 0x2 ;  /* 0x0000000200067882 */ /* 0x000fe20000000000 */
[----:B------:R-:W-:Y:S01]  /*1930*/  CS2R R92, SRZ ;  /* 0x00000000005c7805 */ /* 0x000fe2000001ff00 */
[----:B------:R-:W-:Y:S01]  /*1940*/  USEL UR7, URZ, 0x1, UP0 ;  /* 0x000000013f077887 */ /* 0x000fe20008000000 */
[----:B------:R-:W-:-:S02]  /*1950*/  CS2R R96, SRZ ;  /* 0x0000000000607805 */ /* 0x000fc4000001ff00 */
[----:B------:R-:W-:Y:S01]  /*1960*/  CS2R R98, SRZ ;  /* 0x0000000000627805 */ /* 0x000fe2000001ff00 */
[----:B------:R-:W-:Y:S01]  /*1970*/  QGMMA.64x128x32.F32.E5M2.E5M2 R24, gdesc[UR12], RZ, !UPT ;  /* 0x01e000000c1879f3 */ /* 0x000fe2000c7038ff */
[----:B------:R-:W-:Y:S01]  /*1980*/  UIADD3 UR12, UR12, 0x2, URZ ;  /* 0x000000020c0c7890 */ /* 0x000fe2000fffe03f */
[----:B------:R-:W-:Y:S02]  /*1990*/  CS2R R100, SRZ ;  /* 0x0000000000647805 */ /* 0x000fe4000001ff00 */
[----:B------:R-:W-:Y:S01]  /*19a0*/  ISETP.NE.AND P0, PT, RZ, UR7, PT ;  /* 0x00000007ff007c0c */ /* 0x000fe2000bf05270 */
[----:B------:R-:W-:Y:S01]  /*19b0*/  UIADD3 UR14, UR14, 0x2, URZ ;  /* 0x000000020e0e7890 */ /* 0x000fe2000fffe03f */
[----:B------:R-:W-:Y:S01]  /*19c0*/  CS2R R102, SRZ ;  /* 0x0000000000667805 */ /* 0x000fe2000001ff00 */
[----:B------:R-:W-:Y:S01]  /*19d0*/  UMOV UR13, 0x80000020 ;  /* 0x80000020000d7882 */ /* 0x000fe20000000000 */
[----:B------:R-:W-:Y:S01]  /*19e0*/  UMOV UR15, 0x80000020 ;  /* 0x80000020000f7882 */ /* 0x000fe20000000000 */
        /* <DEDUP_REMOVED lines=17> */
[----:B------:R-:W-:Y:S01]  /*1b00*/  CS2R R138, SRZ ;  /* 0x00000000008a7805 */ /* 0x000fe2000001ff00 */
[----:B------:R-:W-:Y:S02]  /*1b10*/  IMAD.MOV.U32 R141, RZ, RZ, RZ ;  /* 0x000000ffff8d7224 */ /* 0x000fe400078e00ff */
[----:B------:R-:W-:Y:S01]  /*1b20*/  IMAD.MOV.U32 R143, RZ, RZ, RZ ;  /* 0x000000ffff8f7224 */ /* 0x000fe200078e00ff */
[----:B------:R-:W-:Y:S01]  /*1b30*/  QGMMA.64x128x32.F32.E5M2.E5M2 R24, gdesc[UR12], R24, gsb0 ;  /* 0x01e000000c1879f3 */ /* 0x000fe20008003818 */
[----:B------:R-:W-:Y:S05]  /*1b40*/  @!P0 BRA `(.L_x_22) ;  /* 0x0000000400088947 */ /* 0x000fea0003800000 */
[----:B------:R-:W-:Y:S02]  /*1b50*/  WARPGROUP.DEPBAR.LE gsb0, 0x0 ;  /* 0x00008000000079c5 */ /* 0x000fe40000010000 */
[----:B------:R-:W-:-:S01]  /*1b60*/  FADD R143, RZ, R24 ;  /* 0x00000018ff8f7221 */ /* 0x000fc20000000000 */
[----:B------:R-:W-:Y:S01]  /*1b70*/  FADD R138, RZ, R25 ;  /* 0x00000019ff8a7221 */ /* 0x000fe20000000000 */
        /* <DEDUP_REMOVED lines=62> */
[----:B------:R-:W-:-:S06]  /*1f60*/  UMOV UR6, URZ ;  /* 0x0000003f00067c82 */ /* 0x000fcc0008000000 */
.L_x_22:
[----:B------:R-:W-:-:S04]  /*1f70*/  UIADD3 UR18, UR5, 0x1, URZ ;  /* 0x0000000105127890 */ /* 0x000fc8000fffe03f */
[----:B------:R-:W-:-:S04]  /*1f80*/  UISETP.NE.AND UP0, UPT, UR18, 0x3, UPT ;  /* 0x000000031200788c */ /* 0x000fc8000bf05270 */
[----:B------:R-:W-:Y:S02]  /*1f90*/  USEL UR8, URZ, 0x1, UP0 ;  /* 0x000000013f087887 */ /* 0x000fe40008000000 */
[----:B------:R-:W-:Y:S02]  /*1fa0*/  USEL UR18, UR18, URZ, UP0 ;  /* 0x0000003f12127287 */ /* 0x000fe40008000000 */
[----:B------:R-:W-:-:S06]  /*1fb0*/  ULOP3.LUT UR8, UR4, UR8, URZ, 0x3c, !UPT ;  /* 0x0000000804087292 */ /* 0x000fcc000f8e3c3f */
[----:B------:R-:W-:Y:S01]  /*1fc0*/  IMAD.U32 R144, RZ, RZ, UR8 ;  /* 0x00000008ff907e24 */ /* 0x000fe2000f8e00ff */
[----:B------:R-:W-:-:S06]  /*1fd0*/  UMOV UR8, 0x1 ;  /* 0x0000000100087882 */ /* 0x000fcc0000000000 */
.L_x_17:
[----:B------:R-:W-:-:S04]  /*1fe0*/  UISETP.LT.AND UP0, UPT, UR9, 0x1, UPT ;  /* 0x000000010900788c */ /* 0x000fc8000bf01270 */
[----:B------:R-:W-:-:S04]  /*1ff0*/  USEL UR12, UR9, 0x1, UP0 ;  /* 0x00000001090c7887 */ /* 0x000fc80008000000 */
[----:B------:R-:W-:-:S04]  /*2000*/  UIADD3 UR12, UR9, -UR12, URZ ;  /* 0x8000000c090c7290 */ /* 0x000fc8000fffe03f */
[----:B------:R-:W-:-:S06]  /*2010*/  UISETP.GE.AND UP0, UPT, UR12, 0x1, UPT ;  /* 0x000000010c00788c */ /* 0x000fcc000bf06270 */
[----:B------:R-:W-:-:S13]  /*2020*/  PLOP3.LUT P0, PT, PT, PT, UP0, 0x80, 0x0 ;  /* 0x000000000000781c */ /* 0x000fda0003f0f008 */
[----:B------:R-:W-:Y:S05]  /*2030*/  @!P0 BRA `(.L_x_23) ;  /* 0x0000000800088947 */ /* 0x000fea0003800000 */
[----:B01----:R-:W-:Y:S01]  /*2040*/  IMAD.U32 R12, RZ, RZ, UR12 ;  /* 0x0000000cff0c7e24 */ /* 0x003fe2000f8e00ff */
[----:B------:R-:W-:Y:S01]  /*2050*/  ULDC UR19, c[0x0][0x50c] ;  /* 0x0001430000137ab9 */ /* 0x000fe20000000800 */
[----:B------:R-:W-:-:S07]  /*2060*/  IMAD.U32 R13, RZ, RZ, UR5 ;  /* 0x00000005ff0d7e24 */ /* 0x000fce000f8e00ff */
.L_x_31:
[----:B------:R-:W-:-:S13]  /*2070*/  ISETP.NE.AND P1, PT, R142, 0x3, PT ;  /* 0x000000038e00780c */ /* 0x000fda0003f25270 */
[----:B------:R-:W-:Y:S05]  /*2080*/  @!P1 BRA `(.L_x_24) ;  /* 0x0000000000049947 */ /* 0x000fea0003800000 */
[----:B------:R-:W-:Y:S01]  /*2090*/  BPT.TRAP 0x1 ;  /* 0x000000040000795c */ /* 0x000fe20000300000 */
.L_x_24:
[----:B------:R-:W0:Y:S01]  /*20a0*/  S2UR UR12, SR_CgaCtaId ;  /* 0x00000000000c79c3 */ /* 0x000e220000008800 */
[----:B------:R-:W-:Y:S01]  /*20b0*/  UMOV UR10, 0x400 ;  /* 0x00000400000a7882 */ /* 0x000fe20000000000 */
[----:B------:R-:W-:Y:S01]  /*20c0*/  SHF.L.U32 R140, R144, 0x1f, RZ ;  /* 0x0000001f908c7819 */ /* 0x000fe200000006ff */
[----:B0-----:R-:W-:-:S04]  /*20d0*/  ULEA UR10, UR12, UR10, 0x18 ;  /* 0x0000000a0c0a7291 */ /* 0x001fc8000f8ec03f */
[----:B------:R-:W-:-:S09]  /*20e0*/  ULEA UR12, UR18, UR10, 0x3 ;  /* 0x0000000a120c7291 */ /* 0x000fd2000f8e183f */
[----:B------:R0:W1:Y:S01]  /*20f0*/  SYNCS.PHASECHK.TRANS64.TRYWAIT P0, [UR12], R140 ;  /* 0x0000008cff0075a7 */ /* 0x000062000800014c */
[----:B------:R-:W-:Y:S05]  /*2100*/  @!P1 BRA `(.L_x_25) ;  /* 0x0000000000049947 */ /* 0x000fea0003800000 */
[----:B------:R-:W-:Y:S01]  /*2110*/  BPT.TRAP 0x1 ;  /* 0x000000040000795c */ /* 0x000fe20000300000 */
.L_x_25:
[----:B-1----:R-:W-:Y:S05]  /*2120*/  @P0 BRA `(.L_x_26) ;  /* 0x0000000000080947 */ /* 0x002fea0003800000 */
[----:B------:R-:W1:Y:S02]  /*2130*/  SYNCS.PHASECHK.TRANS64.TRYWAIT P0, [UR12], R140 ;  /* 0x0000008cff0075a7 */ /* 0x000e64000800014c */
[----:B-1----:R-:W-:Y:S05]  /*2140*/  @!P0 BRA `(.L_x_27) ;  /* 0x0000007000c08947 */ /* 0x002fea0003800000 */
.L_x_26:
[----:B------:R-:W-:Y:S01]  /*2150*/  UIADD3 UR12, UR10, 0x6100, URZ ;  /* 0x000061000a0c7890 */ /* 0x000fe2000fffe03f */
[----:B------:R-:W-:Y:S01]  /*2160*/  WARPGROUP.ARRIVE ;  /* 0x00000000000079c5 */ /* 0x000fe20000000000 */
[----:B------:R-:W-:Y:S02]  /*2170*/  UISETP.NE.AND UP0, UPT, UR7, URZ, UPT ;  /* 0x0000003f0700728c */ /* 0x000fe4000bf05270 */
[----:B------:R-:W-:Y:S02]  /*2180*/  USHF.R.U32.HI UR12, URZ, 0x4, UR12 ;  /* 0x000000043f0c7899 */ /* 0x000fe4000801160c */
[----:B------:R-:W-:Y:S02]  /*2190*/  USEL UR8, UR8, URZ, !UP0 ;  /* 0x0000003f08087287 */ /* 0x000fe4000c000000 */
[----:B------:R-:W-:Y:S02]  /*21a0*/  ULOP3.LUT UR7, UR12, 0x3fff, URZ, 0xc0, !UPT ;  /* 0x00003fff0c077892 */ /* 0x000fe4000f8ec03f */
[----:B------:R-:W-:-:S02]  /*21b0*/  ULOP3.LUT UR12, UR11, 0x10000, URZ, 0xfc, !UPT ;  /* 0x000100000b0c7892 */ /* 0x000fc4000f8efc3f */
[----:B------:R-:W-:Y:S02]  /*21c0*/  ULOP3.LUT UR7, UR7, 0x10000, URZ, 0xfc, !UPT ;  /* 0x0001000007077892 */ /* 0x000fe4000f8efc3f */
[----:B------:R-:W-:Y:S02]  /*21d0*/  UISETP.NE.U32.AND UP0, UPT, UR8, URZ, UPT ;  /* 0x0000003f0800728c */ /* 0x000fe4000bf05070 */
[----:B------:R-:W-:Y:S02]  /*21e0*/  ULEA UR12, UR18, UR12, 0x9 ;  /* 0x0000000c120c7291 */ /* 0x000fe4000f8e483f */
[----:B------:R-:W-:Y:S01]  /*21f0*/  ULEA UR14, UR18, UR7, 0x9 ;  /* 0x00000007120e7291 */ /* 0x000fe2000f8e483f */
[----:B------:R-:W-:Y:S01]  /*2200*/  UMOV UR13, 0x80000020 ;  /* 0x80000020000d7882 */ /* 0x000fe20000000000 */
[----:B------:R-:W-:Y:S01]  /*2210*/  UMOV UR15, 0x80000020 ;  /* 0x80000020000f7882 */ /* 0x000fe20000000000 */
[----:B------:R-:W-:-:S06]  /*2220*/  UIADD3 UR6, UR6, 0x2, URZ ;  /* 0x0000000206067890 */ /* 0x000fcc000fffe03f */
[----:B------:R-:W-:Y:S01]  /*2230*/  QGMMA.64x128x32.F32.E5M2.E5M2 R24, gdesc[UR12], R24, UP0 ;  /* 0x01e000000c1879f3 */ /* 0x000fe2000bf03818 */
[----:B------:R-:W-:Y:S02]  /*2240*/  UIADD3 UR12, UR12, 0x2, URZ ;  /* 0x000000020c0c7890 */ /* 0x000fe4000fffe03f */
[----:B------:R-:W-:Y:S01]  /*2250*/  UIADD3 UR14, UR14, 0x2, URZ ;  /* 0x000000020e0e7890 */ /* 0x000fe2000fffe03f */
[----:B------:R-:W-:Y:S01]  /*2260*/  UMOV UR13, 0x80000020 ;  /* 0x80000020000d7882 */ /* 0x000fe20000000000 */
[----:B------:R-:W-:Y:S01]  /*2270*/  UMOV UR15, 0x80000020 ;  /* 0x80000020000f7882 */ /* 0x000fe20000000000 */
[----:B------:R-:W-:-:S04]  /*2280*/  UISETP.NE.AND UP0, UPT, UR6, UR19, UPT ;  /* 0x000000130600728c */ /* 0x000fc8000bf05270 */
[----:B------:R-:W-:-:S06]  /*2290*/  USEL UR7, URZ, 0x1, UP0 ;  /* 0x000000013f077887 */ /* 0x000fcc0008000000 */
[----:B------:R-:W-:Y:S01]  /*22a0*/  ISETP.NE.AND P0, PT, RZ, UR7, PT ;  /* 0x00000007ff007c0c */ /* 0x000fe2000bf05270 */
[----:B------:R-:W-:Y:S03]  /*22b0*/  QGMMA.64x128x32.F32.E5M2.E5M2 R24, gdesc[UR12], R24, gsb0 ;  /* 0x01e000000c1879f3 */ /* 0x000fe60008003818 */
[----:B------:R-:W-:-:S09]  /*22c0*/  WARPGROUP.DEPBAR.LE gsb0, 0x1 ;  /* 0x00008000000079c5 */ /* 0x000fd20000010100 */
[----:B------:R-:W-:Y:S05]  /*22d0*/  @!P0 BRA `(.L_x_28) ;  /* 0x0000000400088947 */ /* 0x000fea0003800000 */
[----:B------:R-:W-:Y:S02]  /*22e0*/  WARPGROUP.DEPBAR.LE gsb0, 0x0 ;  /* 0x00008000000079c5 */ /* 0x000fe40000010000 */
[----:B------:R-:W-:-:S01]  /*22f0*/  FADD R143, R24, R143 ;  /* 0x0000008f188f7221 */ /* 0x000fc20000000000 */
[----:B------:R-:W-:Y:S01]  /*2300*/  FADD R138, R25, R138 ;  /* 0x0000008a198a7221 */ /* 0x000fe20000000000 */
        /* <DEDUP_REMOVED lines=62> */
[----:B------:R-:W-:-:S06]  /*26f0*/  UMOV UR6, URZ ;  /* 0x0000003f00067c82 */ /* 0x000fcc0008000000 */
.L_x_28:
[----:B------:R-:W-:Y:S05]  /*2700*/  @!P1 BRA `(.L_x_29) ;  /* 0x0000000000049947 */ /* 0x000fea0003800000 */
[----:B------:R-:W-:Y:S01]  /*2710*/  BPT.TRAP 0x1 ;  /* 0x000000040000795c */ /* 0x000fe20000300000 */
.L_x_29:
[----:B------:R-:W-:-:S13]  /*2720*/  ISETP.NE.AND P0, PT, R6, RZ, PT ;  /* 0x000000ff0600720c */ /* 0x000fda0003f05270 */
[----:B01----:R-:W-:-:S05]  /*2730*/  @P0 LEA R140, R13, UR10, 0x3 ;  /* 0x0000000a0d8c0c11 */ /* 0x003fca000f8e18ff */
[----:B------:R-:W-:-:S05]  /*2740*/  @P0 VIADD R140, R140, 0x18 ;  /* 0x000000188c8c0836 */ /* 0x000fca0000000000 */
[----:B------:R-:W-:-:S04]  /*2750*/  @P0 PRMT R140, R5, 0x654, R140 ;  /* 0x00000654058c0816 */ /* 0x000fc8000000008c */
[----:B------:R0:W-:Y:S01]  /*2760*/  @P0 SYNCS.ARRIVE.TRANS64.RED.A1T0 RZ, [R140+URZ], RZ ;  /* 0x000000ff8cff09a7 */ /* 0x0001e2000810043f */
[----:B------:R-:W-:-:S13]  /*2770*/  ISETP.GT.U32.AND P0, PT, R4, 0x1, PT ;  /* 0x000000010400780c */ /* 0x000fda0003f04070 */
[----:B0-----:R-:W-:Y:S05]  /*2780*/  @P0 BRA `(.L_x_30) ;  /* 0x0000000000040947 */ /* 0x001fea0003800000 */
[----:B------:R-:W-:Y:S01]  /*2790*/  BPT.TRAP 0x1 ;  /* 0x000000040000795c */ /* 0x000fe20000300000 */
.L_x_30:
[----:B------:R-:W-:Y:S01]  /*27a0*/  UIADD3 UR18, UR18, 0x1, URZ ;  /* 0x0000000112127890 */ /* 0x000fe2000fffe03f */
[C---:B------:R-:W-:Y:S01]  /*27b0*/  ISETP.GT.AND P1, PT, R12.reuse, 0x1, PT ;  /* 0x000000010c00780c */ /* 0x040fe20003f24270 */
[----:B------:R-:W-:Y:S02]  /*27c0*/  VIADD R13, R13, 0x1 ;  /* 0x000000010d0d7836 */ /* 0x000fe40000000000 */
[----:B------:R-:W-:Y:S01]  /*27d0*/  UISETP.NE.AND UP0, UPT, UR18, 0x3, UPT ;  /* 0x000000031200788c */ /* 0x000fe2000bf05270 */
[----:B------:R-:W-:Y:S02]  /*27e0*/  VIADD R12, R12, 0xffffffff ;  /* 0xffffffff0c0c7836 */ /* 0x000fe40000000000 */
[C---:B------:R-:W-:Y:S01]  /*27f0*/  ISETP.NE.AND P0, PT, R13.reuse, 0x3, PT ;  /* 0x000000030d00780c */ /* 0x040fe20003f05270 */
[----:B------:R-:W-:Y:S02]  /*2800*/  USEL UR8, URZ, 0x1, UP0 ;  /* 0x000000013f087887 */ /* 0x000fe40008000000 */
[----:B------:R-:W-:Y:S01]  /*2810*/  USEL UR18, UR18, URZ, UP0 ;  /* 0x0000003f12127287 */ /* 0x000fe20008000000 */
[----:B------:R-:W-:-:S03]  /*2820*/  SEL R13, R13, RZ, P0 ;  /* 0x000000ff0d0d7207 */ /* 0x000fc60000000000 */
[----:B------:R-:W-:Y:S01]  /*2830*/  LOP3.LUT R144, R144, UR8, RZ, 0x3c, !PT ;  /* 0x0000000890907c12 */ /* 0x000fe2000f8e3cff */
[----:B------:R-:W-:Y:S01]  /*2840*/  UMOV UR8, 0x1 ;  /* 0x0000000100087882 */ /* 0x000fe20000000000 */
[----:B------:R-:W-:Y:S06]  /*2850*/  @P1 BRA `(.L_x_31) ;  /* 0xfffffff800041947 */ /* 0x000fec000383ffff */
.L_x_23:
[----:B------:R-:W-:Y:S01]  /*2860*/  UISETP.NE.AND UP0, UPT, UR6, URZ, UPT ;  /* 0x0000003f0600728c */ /* 0x000fe2000bf05270 */
[----:B01----:R-:W0:Y:S03]  /*2870*/  LDC R12, c[0x0][0x28c] ;  /* 0x0000a300ff0c7b82 */ /* 0x003e260000000800 */
[----:B------:R-:W-:-:S06]  /*2880*/  USEL UR6, URZ, 0x1, !UP0 ;  /* 0x000000013f067887 */ /* 0x000fcc000c000000 */
[----:B------:R-:W-:Y:S02]  /*2890*/  ISETP.NE.AND P0, PT, RZ, UR6, PT ;  /* 0x00000006ff007c0c */ /* 0x000fe4000bf05270 */
[----:B0-----:R-:W-:-:S11]  /*28a0*/  ISETP.GE.AND P1, PT, R12, 0x1, PT ;  /* 0x000000010c00780c */ /* 0x001fd60003f26270 */
[----:B------:R-:W-:Y:S05]  /*28b0*/  @!P0 BRA `(.L_x_32) ;  /* 0x0000000400048947 */ /* 0x000fea0003800000 */
[----:B------:R-:W-:Y:S02]  /*28c0*/  WARPGROUP.DEPBAR.LE gsb0, 0x0 ;  /* 0x00008000000079c5 */ /* 0x000fe40000010000 */
[----:B------:R-:W-:Y:S01]  /*28d0*/  FADD R143, R24, R143 ;  /* 0x0000008f188f7221 */ /* 0x000fe20000000000 */
        /* <DEDUP_REMOVED lines=62> */
[----:B------:R-:W-:-:S07]  /*2cc0*/  FADD R16, R16, R87 ;  /* 0x0000005710107221 */ /* 0x000fce0000000000 */
.L_x_32:
[----:B------:R-:W-:Y:S02]  /*2cd0*/  WARPGROUP.DEPBAR.LE gsb0, 0x0 ;  /* 0x00008000000079c5 */ /* 0x000fe40000010000 */
[----:B------:R-:W-:Y:S05]  /*2ce0*/  @!P1 BRA `(.L_x_33) ;  /* 0x0000000000549947 */ /* 0x000fea0003800000 */
[----:B------:R-:W-:-:S13]  /*2cf0*/  ISETP.NE.AND P0, PT, R142, 0x3, PT ;  /* 0x000000038e00780c */ /* 0x000fda0003f05270 */
[----:B------:R-:W-:Y:S05]  /*2d00*/  @!P0 BRA `(.L_x_34) ;  /* 0x0000000000048947 */ /* 0x000fea0003800000 */
[----:B------:R-:W-:Y:S01]  /*2d10*/  BPT.TRAP 0x1 ;  /* 0x000000040000795c */ /* 0x000fe20000300000 */
.L_x_34:
[----:B------:R-:W-:Y:S01]  /*2d20*/  ISETP.NE.AND P0, PT, R6, RZ, PT ;  /* 0x000000ff0600720c */ /* 0x000fe20003f05270 */
[----:B------:R-:W-:Y:S01]  /*2d30*/  BSSY B0, `(.L_x_35) ;  /* 0x000000e000007945 */ /* 0x000fe20003800000 */
[----:B------:R-:W-:-:S11]  /*2d40*/  ISETP.GT.U32.AND P1, PT, R4, 0x1, PT ;  /* 0x000000010400780c */ /* 0x000fd60003f24070 */
[----:B------:R-:W-:Y:S05]  /*2d50*/  @!P0 BRA `(.L_x_36) ;  /* 0x00000000002c8947 */ /* 0x000fea0003800000 */
[----:B------:R-:W-:-:S04]  /*2d60*/  UISETP.LT.AND UP0, UPT, UR9, 0x1, UPT ;  /* 0x000000010900788c */ /* 0x000fc8000bf01270 */
[----:B------:R-:W-:-:S04]  /*2d70*/  USEL UR8, UR9, 0x1, UP0 ;  /* 0x0000000109087887 */ /* 0x000fc80008000000 */
[----:B------:R-:W-:-:S04]  /*2d80*/  UIADD3 UR8, UR5, UR9, -UR8 ;  /* 0x0000000905087290 */ /* 0x000fc8000fffe808 */
[----:B------:R-:W-:-:S04]  /*2d90*/  UIMAD.WIDE.U32 UR6, UR8, -0x55555555, URZ ;  /* 0xaaaaaaab080678a5 */ /* 0x000fc8000f8e003f */
[----:B------:R-:W-:-:S04]  /*2da0*/  USHF.R.U32.HI UR6, URZ, 0x1, UR7 ;  /* 0x000000013f067899 */ /* 0x000fc80008011607 */
[----:B------:R-:W-:-:S04]  /*2db0*/  UIMAD UR8, UR6, -0x3, UR8 ;  /* 0xfffffffd060878a4 */ /* 0x000fc8000f8e0208 */
[----:B------:R-:W-:-:S04]  /*2dc0*/  ULEA UR8, UR8, UR10, 0x3 ;  /* 0x0000000a08087291 */ /* 0x000fc8000f8e183f */
[----:B------:R-:W-:-:S06]  /*2dd0*/  UIADD3 UR8, UR8, 0x18, URZ ;  /* 0x0000001808087890 */ /* 0x000fcc000fffe03f */
[----:B------:R-:W-:-:S05]  /*2de0*/  IMAD.U32 R12, RZ, RZ, UR8 ;  /* 0x00000008ff0c7e24 */ /* 0x000fca000f8e00ff */
[----:B------:R-:W-:-:S04]  /*2df0*/  PRMT R12, R5, 0x654, R12 ;  /* 0x00000654050c7816 */ /* 0x000fc8000000000c */
[----:B------:R0:W-:Y:S03]  /*2e00*/  SYNCS.ARRIVE.TRANS64.RED.A1T0 RZ, [R12+URZ], RZ ;  /* 0x000000ff0cff79a7 */ /* 0x0001e6000810043f */
.L_x_36:
[----:B------:R-:W-:Y:S05]  /*2e10*/  BSYNC B0 ;  /* 0x0000000000007941 */ /* 0x000fea0003800000 */
.L_x_35:
[----:B------:R-:W-:Y:S05]  /*2e20*/  @P1 BRA `(.L_x_33) ;  /* 0x0000000000041947 */ /* 0x000fea0003800000 */
[----:B------:R-:W-:Y:S01]  /*2e30*/  BPT.TRAP 0x1 ;  /* 0x000000040000795c */ /* 0x000fe20000300000 */
.L_x_33:
[----:B------:R-:W1:Y:S01]  /*2e40*/  LDC R26, c[0x0][0x288] ;  /* 0x0000a200ff1a7b82 */ /* 0x000e620000000800 */
[--C-:B0-----:R-:W-:Y:S01]  /*2e50*/  SHF.R.U32.HI R12, RZ, 0x2, R0.reuse ;  /* 0x00000002ff0c7819 */ /* 0x101fe20000011600 */
[----:B------:R-:W-:Y:S01]  /*2e60*/  IMAD.SHL.U32 R29, R11, 0x80, RZ ;  /* 0x000000800b1d7824 */ /* 0x000fe200078e00ff */
[----:B------:R-:W-:Y:S01]  /*2e70*/  SHF.R.U32.HI R25, RZ, 0x7, R0 ;  /* 0x00000007ff197819 */ /* 0x000fe20000011600 */
[----:B------:R-:W-:Y:S01]  /*2e80*/  UIADD3 UR5, UR9, UR5, URZ ;  /* 0x0000000509057290 */ /* 0x000fe2000fffe03f */
[----:B------:R-:W-:Y:S01]  /*2e90*/  LOP3.LUT R13, R12, 0x7, RZ, 0xc0, !PT ;  /* 0x000000070c0d7812 */ /* 0x000fe200078ec0ff */
[----:B------:R-:W-:Y:S01]  /*2ea0*/  IMAD.SHL.U32 R31, R10, 0x80, RZ ;  /* 0x000000800a1f7824 */ /* 0x000fe200078e00ff */
[----:B------:R-:W-:Y:S01]  /*2eb0*/  LOP3.LUT R12, R25, 0x1, RZ, 0xc0, !PT ;  /* 0x00000001190c7812 */ /* 0x000fe200078ec0ff */
[----:B------:R-:W-:Y:S01]  /*2ec0*/  UISETP.GT.U32.AND UP0, UPT, UR5, 0x2, UPT ;  /* 0x000000020500788c */ /* 0x000fe2000bf04070 */
[----:B------:R-:W-:Y:S01]  /*2ed0*/  LOP3.LUT R24, R0, 0x60, RZ, 0xc0, !PT ;  /* 0x0000006000187812 */ /* 0x000fe200078ec0ff */
[----:B------:R-:W-:Y:S01]  /*2ee0*/  ULDC UR12, c[0x0][0x284] ;  /* 0x0000a100000c7ab9 */ /* 0x000fe20000000800 */
[----:B------:R-:W-:Y:S01]  /*2ef0*/  UISETP.GE.U32.AND UP1, UPT, UR9, 0x3, UPT ;  /* 0x000000030900788c */ /* 0x000fe2000bf26070 */
[----:B------:R-:W-:Y:S01]  /*2f00*/  IMAD.SHL.U32 R30, R12, 0x40, RZ ;  /* 0x000000400c1e7824 */ /* 0x000fe200078e00ff */
[----:B------:R-:W-:Y:S01]  /*2f10*/  SHF.R.U32.HI R28, RZ, 0x1, R24 ;  /* 0x00000001ff1c7819 */ /* 0x000fe20000011618 */
[----:B------:R-:W-:Y:S01]  /*2f20*/  UISETP.LT.U32.AND UP0, UPT, UR9, 0x3, UP0 ;  /* 0x000000030900788c */ /* 0x000fe20008701070 */
[----:B------:R-:W-:Y:S01]  /*2f30*/  LOP3.LUT R24, R0, 0x3, RZ, 0xc0, !PT ;  /* 0x0000000300187812 */ /* 0x000fe200078ec0ff */
[----:B------:R-:W-:Y:S01]  /*2f40*/  UIMAD.WIDE.U32 UR6, UR5, -0x55555555, URZ ;  /* 0xaaaaaaab050678a5 */ /* 0x000fe2000f8e003f */
[--C-:B------:R-:W-:Y:S01]  /*2f50*/  IADD3 R25, RZ, -R28, -R13.reuse ;  /* 0x8000001cff197210 */ /* 0x100fe20007ffe80d */
[----:B------:R-:W-:Y:S01]  /*2f60*/  USEL UR8, URZ, 0x1, !UP0 ;  /* 0x000000013f087887 */ /* 0x000fe2000c000000 */
[----:B------:R-:W-:Y:S01]  /*2f70*/  LOP3.LUT R13, R30, 0x40, R13, 0xe2, !PT ;  /* 0x000000401e0d7812 */ /* 0x000fe200078ee20d */
[----:B------:R-:W-:Y:S01]  /*2f80*/  ULDC.64 UR10, c[0x0][0x5d0] ;  /* 0x00017400000a7ab9 */ /* 0x000fe20000000a00 */
[----:B------:R-:W-:Y:S01]  /*2f90*/  SHF.R.S32.HI R34, RZ, 0x1f, R7 ;  /* 0x0000001fff227819 */ /* 0x000fe20000011407 */
[----:B------:R-:W-:Y:S01]  /*2fa0*/  IMAD R12, R12, -0x40, R25 ;  /* 0xffffffc00c0c7824 */ /* 0x000fe200078e0219 */
[----:B------:R-:W-:Y:S01]  /*2fb0*/  USHF.R.U32.HI UR6, URZ, 0x1, UR7 ;  /* 0x000000013f067899 */ /* 0x000fe20008011607 */
[----:B-1----:R-:W-:Y:S01]  /*2fc0*/  IMAD R30, R24, -0x2, R26 ;  /* 0xfffffffe181e7824 */ /* 0x002fe200078e021a */
[----:B------:R-:W-:Y:S01]  /*2fd0*/  ISETP.GE.AND P0, PT, R29, R26, PT ;  /* 0x0000001a1d00720c */ /* 0x000fe20003f06270 */
[----:B------:R-:W-:Y:S01]  /*2fe0*/  IMAD.SHL.U32 R24, R0, 0x2, RZ ;  /* 0x0000000200187824 */ /* 0x000fe200078e00ff */
[----:B------:R-:W-:Y:S01]  /*2ff0*/  ULOP3.LUT UR4, UR4, UR8, URZ, 0x3c, !UPT ;  /* 0x0000000804047292 */ /* 0x000fe2000f8e3c3f */
[----:B------:R-:W-:Y:S01]  /*3000*/  IMAD R32, R34, UR10, RZ ;  /* 0x0000000a22207c24 */ /* 0x000fe2000f8e02ff */
[----:B------:R-:W-:Y:S01]  /*3010*/  ISETP.GE.OR P0, PT, R31, UR12, P0 ;  /* 0x0000000c1f007c0c */ /* 0x000fe20008706670 */
[----:B------:R-:W-:Y:S01]  /*3020*/  IMAD.WIDE R26, R10, 0x80, RZ ;  /* 0x000000800a1a7825 */ /* 0x000fe200078e02ff */
[----:B------:R-:W-:Y:S01]  /*3030*/  LOP3.LUT R24, R29, 0x6, R24, 0xf8, !PT ;  /* 0x000000061d187812 */ /* 0x000fe200078ef818 */
[----:B------:R-:W-:Y:S01]  /*3040*/  UIMAD UR5, UR6, -0x3, UR5 ;  /* 0xfffffffd060578a4 */ /* 0x000fe2000f8e0205 */
[----:B------:R-:W-:Y:S01]  /*3050*/  IADD3 R36, -R31, UR12, R12 ;  /* 0x0000000c1f247c10 */ /* 0x000fe2000fffe10c */
[----:B------:R-:W-:Y:S01]  /*3060*/  IMAD R33, R7, UR11, R32 ;  /* 0x0000000b07217c24 */ /* 0x000fe2000f8e0220 */
[----:B------:R-:W-:Y:S01]  /*3070*/  SHF.R.S32.HI R25, RZ, 0x1f, R24 ;  /* 0x0000001fff197819 */ /* 0x000fe20000011418 */
[----:B------:R-:W-:Y:S01]  /*3080*/  @UP1 ULOP3.LUT UR4, UR4, 0x1, UR6, 0x78, !UPT ;  /* 0x0000000104041892 */ /* 0x000fe2000f8e7806 */
[----:B------:R-:W-:Y:S01]  /*3090*/  LOP3.LUT R35, R26, R13, R28, 0xfe, !PT ;  /* 0x0000000d1a237212 */ /* 0x000fe200078efe1c */
[----:B------:R-:W-:-:S02]  /*30a0*/  IMAD.IADD R29, R30, 0x1, -R29 ;  /* 0x000000011e1d7824 */ /* 0x000fc400078e0a1d */
[----:B------:R-:W-:-:S04]  /*30b0*/  IMAD.WIDE.U32 R10, R7, UR10, R24 ;  /* 0x0000000a070a7c25 */ /* 0x000fc8000f8e0018 */
[----:B------:R-:W-:Y:S02]  /*30c0*/  IMAD.IADD R11, R11, 0x1, R33 ;  /* 0x000000010b0b7824 */ /* 0x000fe400078e0221 */
[----:B------:R-:W-:Y:S01]  /*30d0*/  IMAD.MOV.U32 R28, RZ, RZ, -0x1 ;  /* 0xffffffffff1c7424 */ /* 0x000fe200078e00ff */
[----:B------:R-:W-:Y:S06]  /*30e0*/  @P0 BRA `(.L_x_37) ;  /* 0x0000004400a40947 */ /* 0x000fec0003800000 */
[----:B------:R-:W0:Y:S01]  /*30f0*/  LDC.64 R32, c[0x0][0x5c8] ;  /* 0x00017200ff207b82 */ /* 0x000e220000000a00 */
[----:B------:R-:W-:Y:S01]  /*3100*/  ULDC.64 UR6, c[0x0][0x5c0] ;  /* 0x0001700000067ab9 */ /* 0x000fe20000000a00 */
[----:B------:R-:W-:Y:S01]  /*3110*/  BSSY B0, `(.L_x_37) ;  /* 0x0000466000007945 */ /* 0x000fe20003800000 */
[-C--:B0-----:R-:W-:Y:S02]  /*3120*/  IMAD R12, R27, R32.reuse, RZ ;  /* 0x000000201b0c7224 */ /* 0x081fe400078e02ff */
[----:B------:R-:W-:-:S04]  /*3130*/  IMAD.WIDE.U32 R10, R35, R32, R10 ;  /* 0x00000020230a7225 */ /* 0x000fc800078e000a */
[----:B------:R-:W-:Y:S01]  /*3140*/  IMAD R31, R35, R33, R12 ;  /* 0x00000021231f7224 */ /* 0x000fe200078e020c */
[----:B------:R-:W-:Y:S02]  /*3150*/  LEA R13, P0, R32, R10, 0x3 ;  /* 0x0000000a200d7211 */ /* 0x000fe400078018ff */
[----:B------:R-:W-:Y:S01]  /*3160*/  IADD3 R12, P1, R10, UR6, RZ ;  /* 0x000000060a0c7c10 */ /* 0x000fe2000ff3e0ff */
[----:B------:R-:W-:Y:S01]  /*3170*/  IMAD.IADD R31, R11, 0x1, R31 ;  /* 0x000000010b1f7824 */ /* 0x000fe200078e021f */
[----:B------:R-:W-:-:S04]  /*3180*/  IADD3 R10, P3, R13, UR6, RZ ;  /* 0x000000060d0a7c10 */ /* 0x000fc8000ff7e0ff */
[----:B------:R-:W-:Y:S02]  /*3190*/  LEA.HI.X R11, R32, R31, R33, 0x3, P0 ;  /* 0x0000001f200b7211 */ /* 0x000fe400000f1c21 */
[----:B---3-5:R-:W-:Y:S02]  /*31a0*/  FSETP.NEU.AND P0, PT, R9, RZ, PT ;  /* 0x000000ff0900720b */ /* 0x028fe40003f0d000 */
[----:B------:R-:W-:Y:S02]  /*31b0*/  IADD3.X R13, R31, UR7, RZ, P1, !PT ;  /* 0x000000071f0d7c10 */ /* 0x000fe40008ffe4ff */
[----:B------:R-:W-:-:S09]  /*31c0*/  IADD3.X R11, R11, UR7, RZ, P3, !PT ;  /* 0x000000070b0b7c10 */ /* 0x000fd20009ffe4ff */
[----:B------:R-:W-:Y:S05]  /*31d0*/  @!P0 BRA `(.L_x_38) ;  /* 0x00000034005c8947 */ /* 0x000fea0003800000 */
[----:B------:R-:W-:Y:S01]  /*31e0*/  ULDC.64 UR6, c[0x0][0x5b8] ;  /* 0x00016e0000067ab9 */ /* 0x000fe20000000a00 */
[----:B------:R-:W-:Y:S01]  /*31f0*/  ISETP.GE.AND P0, PT, R36, 0x1, PT ;  /* 0x000000012400780c */ /* 0x000fe20003f06270 */
[----:B------:R-:W-:Y:S01]  /*3200*/  IMAD R32, R34, UR6, RZ ;  /* 0x0000000622207c24 */ /* 0x000fe2000f8e02ff */
[----:B------:R-:W-:Y:S01]  /*3210*/  ULDC.64 UR10, c[0x0][0x5a8] ;  /* 0x00016a00000a7ab9 */ /* 0x000fe20000000a00 */
[----:B------:R-:W-:Y:S01]  /*3220*/  IMAD.WIDE.U32 R30, R7, UR6, R24 ;  /* 0x00000006071e7c25 */ /* 0x000fe2000f8e0018 */
[----:B------:R-:W-:Y:S01]  /*3230*/  ISETP.LT.OR P4, PT, R29, 0x1, !P0 ;  /* 0x000000011d00780c */ /* 0x000fe20004781670 */
[----:B------:R-:W-:Y:S02]  /*3240*/  BSSY B1, `(.L_x_39) ;  /* 0x000000c000017945 */ /* 0x000fe40003800000 */
[----:B------:R-:W-:Y:S01]  /*3250*/  IMAD R7, R7, UR7, R32 ;  /* 0x0000000707077c24 */ /* 0x000fe2000f8e0220 */
[----:B------:R-:W-:-:S03]  /*3260*/  ULDC.64 UR6, c[0x0][0x5b0] ;  /* 0x00016c0000067ab9 */ /* 0x000fc60000000a00 */
[----:B------:R-:W-:Y:S02]  /*3270*/  IMAD.IADD R31, R31, 0x1, R7 ;  /* 0x000000011f1f7824 */ /* 0x000fe400078e0207 */
[----:B------:R-:W-:Y:S02]  /*3280*/  IMAD R7, R27, UR6, RZ ;  /* 0x000000061b077c24 */ /* 0x000fe4000f8e02ff */
[----:B------:R-:W-:-:S04]  /*3290*/  IMAD.WIDE.U32 R24, R35, UR6, R30 ;  /* 0x0000000623187c25 */ /* 0x000fc8000f8e001e */
[----:B------:R-:W-:Y:S01]  /*32a0*/  IMAD R7, R35, UR7, R7 ;  /* 0x0000000723077c24 */ /* 0x000fe2000f8e0207 */
[----:B------:R-:W-:-:S04]  /*32b0*/  IADD3 R24, P1, R24, UR10, RZ ;  /* 0x0000000a18187c10 */ /* 0x000fc8000ff3e0ff */
[--C-:B------:R-:W-:Y:S02]  /*32c0*/  IADD3.X R25, R25, UR11, R7.reuse, P1, !PT ;  /* 0x0000000b19197c10 */ /* 0x100fe40008ffe407 */
[----:B------:R-:W-:Y:S01]  /*32d0*/  PRMT R7, RZ, 0x7610, R7 ;  /* 0x00007610ff077816 */ /* 0x000fe20000000007 */
[----:B------:R-:W-:Y:S06]  /*32e0*/  @P4 BRA `(.L_x_40) ;  /* 0x0000000000044947 */ /* 0x000fec0003800000 */
[----:B------:R0:W5:Y:S02]  /*32f0*/  LDG.E.U8 R7, desc[UR16][R24.64] ;  /* 0x0000001018077981 */ /* 0x000164000c1e1100 */
.L_x_40:
[----:B------:R-:W-:Y:S05]  /*3300*/  BSYNC B1 ;  /* 0x0000000000017941 */ /* 0x000fea0003800000 */
.L_x_39:
[----:B-----5:R-:W-:Y:S01]  /*3310*/  LOP3.LUT R7, R7, 0xff, RZ, 0xc0, !PT ;  /* 0x000000ff07077812 */ /* 0x020fe200078ec0ff */
[----:B------:R-:W-:Y:S01]  /*3320*/  BSSY B1, `(.L_x_41) ;  /* 0x000000b000017945 */ /* 0x000fe20003800000 */
[----:B------:R-:W-:Y:S02]  /*3330*/  ISETP.LT.OR P3, PT, R29, 0x2, !P0 ;  /* 0x000000021d00780c */ /* 0x000fe40004761670 */
[----:B------:R-:W-:-:S05]  /*3340*/  F2FP.F16.E5M2.UNPACK_B R7, R7 ;  /* 0x00000007ff07723e */ /* 0x000fca00020004ff */
[----:B------:R-:W-:Y:S01]  /*3350*/  HADD2.F32 R32, -RZ, R7.H0_H0 ;  /* 0x20000007ff207230 */ /* 0x000fe20000004100 */
[----:B------:R-:W-:-:S04]  /*3360*/  PRMT R7, RZ, 0x7610, R7 ;  /* 0x00007610ff077816 */ /* 0x000fc80000000007 */
[----:B------:R-:W-:-:S04]  /*3370*/  FMUL R32, R32, R9 ;  /* 0x0000000920207220 */ /* 0x000fc80000400000 */
[----:B--2---:R-:W-:-:S05]  /*3380*/  FFMA R32, R143, R8, R32 ;  /* 0x000000088f207223 */ /* 0x004fca0000000020 */
[----:B------:R-:W-:-:S05]  /*3390*/  F2FP.SATFINITE.E5M2.F32.PACK_AB_MERGE_C R33, RZ, R32, RZ ;  /* 0x00000020ff21723e */ /* 0x000fca00048060ff */
[----:B------:R1:W-:Y:S01]  /*33a0*/  @!P4 STG.E.U8 desc[UR16][R12.64], R33 ;  /* 0x000000210c00c986 */ /* 0x0003e2000c101110 */
[----:B------:R-:W-:Y:S05]  /*33b0*/  @P3 BRA `(.L_x_42) ;  /* 0x0000000000043947 */ /* 0x000fea0003800000 */
[----:B------:R2:W5:Y:S02]  /*33c0*/  LDG.E.U8 R7, desc[UR16][R24.64+0x1] ;  /* 0x0000011018077981 */ /* 0x000564000c1e1100 */
.L_x_42:
[----:B------:R-:W-:Y:S05]  /*33d0*/  BSYNC B1 ;  /* 0x0000000000017941 */ /* 0x000fea0003800000 */
.L_x_41:
[----:B-----5:R-:W-:Y:S01]  /*33e0*/  LOP3.LUT R7, R7, 0xff, RZ, 0xc0, !PT ;  /* 0x000000ff07077812 */ /* 0x020fe200078ec0ff */
[----:B------:R-:W-:Y:S01]  /*33f0*/  BSSY B1, `(.L_x_43) ;  /* 0x0000013000017945 */ /* 0x000fe20003800000 */
[----:B-1----:R-:W-:Y:S02]  /*3400*/  IADD3 R33, P1, R35, 0x8, RZ ;  /* 0x0000000823217810 */ /* 0x002fe40007f3e0ff */
[----:B------:R-:W-:-:S03]  /*3410*/  F2FP.F16.E5M2.UNPACK_B R7, R7 ;  /* 0x00000007ff07723e */ /* 0x000fc600020004ff */
[----:B------:R-:W-:Y:S01]  /*3420*/  IMAD.X R27, RZ, RZ, R27, P1 ;  /* 0x000000ffff1b7224 */ /* 0x000fe200008e061b */
[----:B------:R-:W-:Y:S01]  /*3430*/  ISETP.GE.AND P1, PT, R36, 0x9, PT ;  /* 0x000000092400780c */ /* 0x000fe20003f26270 */
[----:B------:R-:W-:Y:S02]  /*3440*/  HADD2.F32 R26, -RZ, R7.H0_H0 ;  /* 0x20000007ff1a7230 */ /* 0x000fe40000004100 */
[----:B------:R-:W-:Y:S01]  /*3450*/  IMAD.WIDE.U32 R30, R33, UR6, R30 ;  /* 0x00000006211e7c25 */ /* 0x000fe2000f8e001e */
[----:B------:R-:W-:-:S03]  /*3460*/  ISETP.LT.OR P5, PT, R29, 0x1, !P1 ;  /* 0x000000011d00780c */ /* 0x000fc60004fa1670 */
[----:B------:R-:W-:Y:S01]  /*3470*/  FMUL R7, R26, R9 ;  /* 0x000000091a077220 */ /* 0x000fe20000400000 */
[----:B------:R-:W-:-:S03]  /*3480*/  IMAD R26, R27, UR6, RZ ;  /* 0x000000061b1a7c24 */ /* 0x000fc6000f8e02ff */
[----:B------:R-:W-:Y:S01]  /*3490*/  FFMA R7, R138, R8, R7 ;  /* 0x000000088a077223 */ /* 0x000fe20000000007 */
[----:B------:R-:W-:Y:S01]  /*34a0*/  IMAD R33, R33, UR7, R26 ;  /* 0x0000000721217c24 */ /* 0x000fe2000f8e021a */
[----:B------:R-:W-:-:S03]  /*34b0*/  IADD3 R26, P4, R30, UR10, RZ ;  /* 0x0000000a1e1a7c10 */ /* 0x000fc6000ff9e0ff */
[----:B------:R-:W-:Y:S02]  /*34c0*/  F2FP.SATFINITE.E5M2.F32.PACK_AB_MERGE_C R35, RZ, R7, RZ ;  /* 0x00000007ff23723e */ /* 0x000fe400048060ff */
[----:B------:R-:W-:Y:S02]  /*34d0*/  IADD3.X R27, R31, UR11, R33, P4, !PT ;  /* 0x0000000b1f1b7c10 */ /* 0x000fe4000a7fe421 */
[----:B------:R-:W-:Y:S01]  /*34e0*/  PRMT R7, RZ, 0x7610, R7 ;  /* 0x00007610ff077816 */ /* 0x000fe20000000007 */
[----:B------:R1:W-:Y:S01]  /*34f0*/  @!P3 STG.E.U8 desc[UR16][R12.64+0x1], R35 ;  /* 0x000001230c00b986 */ /* 0x0003e2000c101110 */
[----:B------:R-:W-:Y:S05]  /*3500*/  @P5 BRA `(.L_x_44) ;  /* 0x0000000000045947 */ /* 0x000fea0003800000 */
[----:B------:R3:W5:Y:S02]  /*3510*/  LDG.E.U8 R7, desc[UR16][R26.64] ;  /* 0x000000101a077981 */ /* 0x000764000c1e1100 */
.L_x_44:
[----:B------:R-:W-:Y:S05]  /*3520*/  BSYNC B1 ;  /* 0x0000000000017941 */ /* 0x000fea0003800000 */
.L_x_43:
[----:B-----5:R-:W-:Y:S01]  /*3530*/  LOP3.LUT R7, R7, 0xff, RZ, 0xc0, !PT ;  /* 0x000000ff07077812 */ /* 0x020fe200078ec0ff */
[----:B------:R-:W-:Y:S01]  /*3540*/  BSSY B1, `(.L_x_45) ;  /* 0x000000b000017945 */ /* 0x000fe20003800000 */
[----:B------:R-:W-:Y:S02]  /*3550*/  ISETP.LT.OR P3, PT, R29, 0x2, !P1 ;  /* 0x000000021d00780c */ /* 0x000fe40004f61670 */
[----:B------:R-:W-:-:S05]  /*3560*/  F2FP.F16.E5M2.UNPACK_B R7, R7 ;  /* 0x00000007ff07723e */ /* 0x000fca00020004ff */
[----:B------:R-:W-:Y:S01]  /*3570*/  HADD2.F32 R30, -RZ, R7.H0_H0 ;  /* 0x20000007ff1e7230 */ /* 0x000fe20000004100 */
[----:B------:R-:W-:-:S04]  /*3580*/  PRMT R7, RZ, 0x7610, R7 ;  /* 0x00007610ff077816 */ /* 0x000fc80000000007 */
[----:B------:R-:W-:-:S04]  /*3590*/  FMUL R30, R30, R9 ;  /* 0x000000091e1e7220 */ /* 0x000fc80000400000 */
[----:B------:R-:W-:-:S05]  /*35a0*/  FFMA R30, R141, R8, R30 ;  /* 0x000000088d1e7223 */ /* 0x000fca000000001e */
[----:B------:R-:W-:-:S05]  /*35b0*/  F2FP.SATFINITE.E5M2.F32.PACK_AB_MERGE_C R31, RZ, R30, RZ ;  /* 0x0000001eff1f723e */ /* 0x000fca00048060ff */
[----:B------:R4:W-:Y:S01]  /*35c0*/  @!P5 STG.E.U8 desc[UR16][R10.64], R31 ;  /* 0x0000001f0a00d986 */ /* 0x0009e2000c101110 */
[----:B------:R-:W-:Y:S05]  /*35d0*/  @P3 BRA `(.L_x_46) ;  /* 0x0000000000043947 */ /* 0x000fea0003800000 */
[----:B------:R0:W5:Y:S02]  /*35e0*/  LDG.E.U8 R7, desc[UR16][R26.64+0x1] ;  /* 0x000001101a077981 */ /* 0x000164000c1e1100 */
.L_x_46:
[----:B------:R-:W-:Y:S05]  /*35f0*/  BSYNC B1 ;  /* 0x0000000000017941 */ /* 0x000fea0003800000 */
.L_x_45:
[----:B-----5:R-:W-:Y:S01]  /*3600*/  LOP3.LUT R7, R7, 0xff, RZ, 0xc0, !PT ;  /* 0x000000ff07077812 */ /* 0x020fe200078ec0ff */
[----:B------:R-:W-:Y:S01]  /*3610*/  BSSY B1, `(.L_x_47) ;  /* 0x000000b000017945 */ /* 0x000fe20003800000 */
[----:B------:R-:W-:Y:S02]  /*3620*/  ISETP.LT.OR P4, PT, R29, 0x9, !P0 ;  /* 0x000000091d00780c */ /* 0x000fe40004781670 */
[----:B------:R-:W-:-:S05]  /*3630*/  F2FP.F16.E5M2.UNPACK_B R7, R7 ;  /* 0x00000007ff07723e */ /* 0x000fca00020004ff */
[----:B------:R-:W-:-:S05]  /*3640*/  HADD2.F32 R30, -RZ, R7.H0_H0 ;  /* 0x20000007ff1e7230 */ /* 0x000fca0000004100 */
[----:B------:R-:W-:-:S04]  /*3650*/  FMUL R7, R30, R9 ;  /* 0x000000091e077220 */ /* 0x000fc80000400000 */
[----:B------:R-:W-:-:S05]  /*3660*/  FFMA R7, R136, R8, R7 ;  /* 0x0000000888077223 */ /* 0x000fca0000000007 */
[----:B----4-:R-:W-:Y:S02]  /*3670*/  F2FP.SATFINITE.E5M2.F32.PACK_AB_MERGE_C R31, RZ, R7, RZ ;  /* 0x00000007ff1f723e */ /* 0x010fe400048060ff */
[----:B------:R-:W-:-:S03]  /*3680*/  PRMT R7, RZ, 0x7610, R7 ;  /* 0x00007610ff077816 */ /* 0x000fc60000000007 */
[----:B------:R4:W-:Y:S01]  /*3690*/  @!P3 STG.E.U8 desc[UR16][R10.64+0x1], R31 ;  /* 0x0000011f0a00b986 */ /* 0x0009e2000c101110 */
[----:B------:R-:W-:Y:S05]  /*36a0*/  @P4 BRA `(.L_x_48) ;  /* 0x0000000000044947 */ /* 0x000fea0003800000 */
[----:B------:R0:W5:Y:S02]  /*36b0*/  LDG.E.U8 R7, desc[UR16][R24.64+0x8] ;  /* 0x0000081018077981 */ /* 0x000164000c1e1100 */
.L_x_48:
[----:B------:R-:W-:Y:S05]  /*36c0*/  BSYNC B1 ;  /* 0x0000000000017941 */ /* 0x000fea0003800000 */
.L_x_47:
        /* <DEDUP_REMOVED lines=8> */
[----:B----4-:R-:W-:-:S05]  /*3750*/  F2FP.SATFINITE.E5M2.F32.PACK_AB_MERGE_C R31, RZ, R30, RZ ;  /* 0x0000001eff1f723e */ /* 0x010fca00048060ff */
[----:B------:R4:W-:Y:S01]  /*3760*/  @!P4 STG.E.U8 desc[UR16][R12.64+0x8], R31 ;  /* 0x0000081f0c00c986 */ /* 0x0009e2000c101110 */
[----:B------:R-:W-:Y:S05]  /*3770*/  @P3 BRA `(.L_x_50) ;  /* 0x0000000000043947 */ /* 0x000fea0003800000 */
[----:B------:R0:W5:Y:S02]  /*3780*/  LDG.E.U8 R7, desc[UR16][R24.64+0x9] ;  /* 0x0000091018077981 */ /* 0x000164000c1e1100 */
.L_x_50:
[----:B------:R-:W-:Y:S05]  /*3790*/  BSYNC B1 ;  /* 0x0000000000017941 */ /* 0x000fea0003800000 */
.L_x_49:
        /* <DEDUP_REMOVED lines=12> */
.L_x_52:
[----:B------:R-:W-:Y:S05]  /*3860*/  BSYNC B1 ;  /* 0x0000000000017941 */ /* 0x000fea0003800000 */
.L_x_51:
        /* <DEDUP_REMOVED lines=12> */
.L_x_54:
[----:B------:R-:W-:Y:S05]  /*3930*/  BSYNC B1 ;  /* 0x0000000000017941 */ /* 0x000fea0003800000 */
.L_x_53:
        /* <DEDUP_REMOVED lines=12> */
.L_x_56:
[----:B------:R-:W-:Y:S05]  /*3a00*/  BSYNC B1 ;  /* 0x0000000000017941 */ /* 0x000fea0003800000 */
.L_x_55:
        /* <DEDUP_REMOVED lines=12> */
.L_x_58:
[----:B------:R-:W-:Y:S05]  /*3ad0*/  BSYNC B1 ;  /* 0x0000000000017941 */ /* 0x000fea0003800000 */
.L_x_57:
        /* <DEDUP_REMOVED lines=12> */
.L_x_60:
[----:B------:R-:W-:Y:S05]  /*3ba0*/  BSYNC B1 ;  /* 0x0000000000017941 */ /* 0x000fea0003800000 */
.L_x_59:
        /* <DEDUP_REMOVED lines=12> */
.L_x_62:
[----:B------:R-:W-:Y:S05]  /*3c70*/  BSYNC B1 ;  /* 0x0000000000017941 */ /* 0x000fea0003800000 */
.L_x_61:
        /* <DEDUP_REMOVED lines=12> */
.L_x_64:
[----:B------:R-:W-:Y:S05]  /*3d40*/  BSYNC B1 ;  /* 0x0000000000017941 */ /* 0x000fea0003800000 */
.L_x_63:
        /* <DEDUP_REMOVED lines=12> */
.L_x_66:
[----:B------:R-:W-:Y:S05]  /*3e10*/  BSYNC B1 ;  /* 0x0000000000017941 */ /* 0x000fea0003800000 */
.L_x_65:
        /* <DEDUP_REMOVED lines=12> */
.L_x_68:
[----:B------:R-:W-:Y:S05]  /*3ee0*/  BSYNC B1 ;  /* 0x0000000000017941 */ /* 0x000fea0003800000 */
.L_x_67:
        /* <DEDUP_REMOVED lines=12> */
.L_x_70:
[----:B------:R-:W-:Y:S05]  /*3fb0*/  BSYNC B1 ;  /* 0x0000000000017941 */ /* 0x000fea0003800000 */
.L_x_69:
        /* <DEDUP_REMOVED lines=12> */
.L_x_72:
[----:B------:R-:W-:Y:S05]  /*4080*/  BSYNC B1 ;  /* 0x0000000000017941 */ /* 0x000fea0003800000 */
.L_x_71:
        /* <DEDUP_REMOVED lines=12> */
.L_x_74:
[----:B------:R-:W-:Y:S05]  /*4150*/  BSYNC B1 ;  /* 0x0000000000017941 */ /* 0x000fea0003800000 */
.L_x_73:
        /* <DEDUP_REMOVED lines=12> */
.L_x_76:
[----:B------:R-:W-:Y:S05]  /*4220*/  BSYNC B1 ;  /* 0x0000000000017941 */ /* 0x000fea0003800000 */
.L_x_75:
        /* <DEDUP_REMOVED lines=12> */
.L_x_78:
[----:B------:R-:W-:Y:S05]  /*42f0*/  BSYNC B1 ;  /* 0x0000000000017941 */ /* 0x000fea0003800000 */
.L_x_77:
        /* <DEDUP_REMOVED lines=12> */
.L_x_80:
[----:B------:R-:W-:Y:S05]  /*43c0*/  BSYNC B1 ;  /* 0x0000000000017941 */ /* 0x000fea0003800000 */
.L_x_79:
        /* <DEDUP_REMOVED lines=12> */
.L_x_82:
[----:B------:R-:W-:Y:S05]  /*4490*/  BSYNC B1 ;  /* 0x0000000000017941 */ /* 0x000fea0003800000 */
.L_x_81:
        /* <DEDUP_REMOVED lines=12> */
.L_x_84:
[----:B------:R-:W-:Y:S05]  /*4560*/  BSYNC B1 ;  /* 0x0000000000017941 */ /* 0x000fea0003800000 */
.L_x_83:
        /* <DEDUP_REMOVED lines=12> */
.L_x_86:
[----:B------:R-:W-:Y:S05]  /*4630*/  BSYNC B1 ;  /* 0x0000000000017941 */ /* 0x000fea0003800000 */
.L_x_85:
        /* <DEDUP_REMOVED lines=12> */
.L_x_88:
[----:B------:R-:W-:Y:S05]  /*4700*/  BSYNC B1 ;  /* 0x0000000000017941 */ /* 0x000fea0003800000 */
.L_x_87:
        /* <DEDUP_REMOVED lines=12> */
.L_x_90:
[----:B------:R-:W-:Y:S05]  /*47d0*/  BSYNC B1 ;  /* 0x0000000000017941 */ /* 0x000fea0003800000 */
.L_x_89:
        /* <DEDUP_REMOVED lines=12> */
.L_x_92:
[----:B------:R-:W-:Y:S05]  /*48a0*/  BSYNC B1 ;  /* 0x0000000000017941 */ /* 0x000fea0003800000 */
.L_x_91:
        /* <DEDUP_REMOVED lines=12> */
.L_x_94:
[----:B------:R-:W-:Y:S05]  /*4970*/  BSYNC B1 ;  /* 0x0000000000017941 */ /* 0x000fea0003800000 */
.L_x_93:
        /* <DEDUP_REMOVED lines=12> */
.L_x_96:
[----:B------:R-:W-:Y:S05]  /*4a40*/  BSYNC B1 ;  /* 0x0000000000017941 */ /* 0x000fea0003800000 */
.L_x_95:
        /* <DEDUP_REMOVED lines=12> */
.L_x_98:
[----:B------:R-:W-:Y:S05]  /*4b10*/  BSYNC B1 ;  /* 0x0000000000017941 */ /* 0x000fea0003800000 */
.L_x_97:
        /* <DEDUP_REMOVED lines=12> */
.L_x_100:
[----:B------:R-:W-:Y:S05]  /*4be0*/  BSYNC B1 ;  /* 0x0000000000017941 */ /* 0x000fea0003800000 */
.L_x_99:
        /* <DEDUP_REMOVED lines=12> */
.L_x_102:
[----:B------:R-:W-:Y:S05]  /*4cb0*/  BSYNC B1 ;  /* 0x0000000000017941 */ /* 0x000fea0003800000 */
.L_x_101:
        /* <DEDUP_REMOVED lines=12> */
.L_x_104:
[----:B------:R-:W-:Y:S05]  /*4d80*/  BSYNC B1 ;  /* 0x0000000000017941 */ /* 0x000fea0003800000 */
.L_x_103:
        /* <DEDUP_REMOVED lines=12> */
.L_x_106:
[----:B------:R-:W-:Y:S05]  /*4e50*/  BSYNC B1 ;  /* 0x0000000000017941 */ /* 0x000fea0003800000 */
.L_x_105:
        /* <DEDUP_REMOVED lines=12> */
.L_x_108:
[----:B------:R-:W-:Y:S05]  /*4f20*/  BSYNC B1 ;  /* 0x0000000000017941 */ /* 0x000fea0003800000 */
.L_x_107:
        /* <DEDUP_REMOVED lines=12> */
.L_x_110:
[----:B------:R-:W-:Y:S05]  /*4ff0*/  BSYNC B1 ;  /* 0x0000000000017941 */ /* 0x000fea0003800000 */
.L_x_109:
        /* <DEDUP_REMOVED lines=12> */
.L_x_112:
[----:B------:R-:W-:Y:S05]  /*50c0*/  BSYNC B1 ;  /* 0x0000000000017941 */ /* 0x000fea0003800000 */
.L_x_111:
        /* <DEDUP_REMOVED lines=12> */
.L_x_114:
[----:B------:R-:W-:Y:S05]  /*5190*/  BSYNC B1 ;  /* 0x0000000000017941 */ /* 0x000fea0003800000 */
.L_x_113:
        /* <DEDUP_REMOVED lines=12> */
.L_x_116:
[----:B------:R-:W-:Y:S05]  /*5260*/  BSYNC B1 ;  /* 0x0000000000017941 */ /* 0x000fea0003800000 */
.L_x_115:
        /* <DEDUP_REMOVED lines=12> */
.L_x_118:
[----:B------:R-:W-:Y:S05]  /*5330*/  BSYNC B1 ;  /* 0x0000000000017941 */ /* 0x000fea0003800000 */
.L_x_117:
        /* <DEDUP_REMOVED lines=12> */
.L_x_120:
[----:B------:R-:W-:Y:S05]  /*5400*/  BSYNC B1 ;  /* 0x0000000000017941 */ /* 0x000fea0003800000 */
.L_x_119:
        /* <DEDUP_REMOVED lines=12> */
.L_x_122:
[----:B------:R-:W-:Y:S05]  /*54d0*/  BSYNC B1 ;  /* 0x0000000000017941 */ /* 0x000fea0003800000 */
.L_x_121:
        /* <DEDUP_REMOVED lines=12> */
.L_x_124:
[----:B------:R-:W-:Y:S05]  /*55a0*/  BSYNC B1 ;  /* 0x0000000000017941 */ /* 0x000fea0003800000 */
.L_x_123:
        /* <DEDUP_REMOVED lines=12> */
.L_x_126:
[----:B------:R-:W-:Y:S05]  /*5670*/  BSYNC B1 ;  /* 0x0000000000017941 */ /* 0x000fea0003800000 */
.L_x_125:
        /* <DEDUP_REMOVED lines=12> */
.L_x_128:
[----:B------:R-:W-:Y:S05]  /*5740*/  BSYNC B1 ;  /* 0x0000000000017941 */ /* 0x000fea0003800000 */
.L_x_127:
        /* <DEDUP_REMOVED lines=12> */
.L_x_130:
[----:B------:R-:W-:Y:S05]  /*5810*/  BSYNC B1 ;  /* 0x0000000000017941 */ /* 0x000fea0003800000 */
.L_x_129:
        /* <DEDUP_REMOVED lines=12> */
.L_x_132:
[----:B------:R-:W-:Y:S05]  /*58e0*/  BSYNC B1 ;  /* 0x0000000000017941 */ /* 0x000fea0003800000 */
.L_x_131:
        /* <DEDUP_REMOVED lines=12> */
.L_x_134:
[----:B------:R-:W-:Y:S05]  /*59b0*/  BSYNC B1 ;  /* 0x0000000000017941 */ /* 0x000fea0003800000 */
.L_x_133:
        /* <DEDUP_REMOVED lines=12> */
.L_x_136:
[----:B------:R-:W-:Y:S05]  /*5a80*/  BSYNC B1 ;  /* 0x0000000000017941 */ /* 0x000fea0003800000 */
.L_x_135:
        /* <DEDUP_REMOVED lines=12> */
.L_x_138:
[----:B------:R-:W-:Y:S05]  /*5b50*/  BSYNC B1 ;  /* 0x0000000000017941 */ /* 0x000fea0003800000 */
.L_x_137:
        /* <DEDUP_REMOVED lines=12> */
.L_x_140:
[----:B------:R-:W-:Y:S05]  /*5c20*/  BSYNC B1 ;  /* 0x0000000000017941 */ /* 0x000fea0003800000 */
.L_x_139:
        /* <DEDUP_REMOVED lines=12> */
.L_x_142:
[----:B------:R-:W-:Y:S05]  /*5cf0*/  BSYNC B1 ;  /* 0x0000000000017941 */ /* 0x000fea0003800000 */
.L_x_141:
        /* <DEDUP_REMOVED lines=12> */
.L_x_144:
[----:B------:R-:W-:Y:S05]  /*5dc0*/  BSYNC B1 ;  /* 0x0000000000017941 */ /* 0x000fea0003800000 */
.L_x_143:
        /* <DEDUP_REMOVED lines=12> */
.L_x_146:
[----:B------:R-:W-:Y:S05]  /*5e90*/  BSYNC B1 ;  /* 0x0000000000017941 */ /* 0x000fea0003800000 */
.L_x_145:
        /* <DEDUP_REMOVED lines=12> */
.L_x_148:
[----:B------:R-:W-:Y:S05]  /*5f60*/  BSYNC B1 ;  /* 0x0000000000017941 */ /* 0x000fea0003800000 */
.L_x_147:
        /* <DEDUP_REMOVED lines=12> */
.L_x_150:
[----:B------:R-:W-:Y:S05]  /*6030*/  BSYNC B1 ;  /* 0x0000000000017941 */ /* 0x000fea0003800000 */
.L_x_149:
        /* <DEDUP_REMOVED lines=12> */
.L_x_152:
[----:B------:R-:W-:Y:S05]  /*6100*/  BSYNC B1 ;  /* 0x0000000000017941 */ /* 0x000fea0003800000 */
.L_x_151:
        /* <DEDUP_REMOVED lines=12> */
.L_x_154:
[----:B------:R-:W-:Y:S05]  /*61d0*/  BSYNC B1 ;  /* 0x0000000000017941 */ /* 0x000fea0003800000 */
.L_x_153:
        /* <DEDUP_REMOVED lines=12> */
.L_x_156:
[----:B------:R-:W-:Y:S05]  /*62a0*/  BSYNC B1 ;  /* 0x0000000000017941 */ /* 0x000fea0003800000 */
.L_x_155:
        /* <DEDUP_REMOVED lines=8> */
[----:B0-----:R-:W-:-:S05]  /*6330*/  F2FP.SATFINITE.E5M2.F32.PACK_AB_MERGE_C R19, RZ, R20, RZ ;  /* 0x00000014ff13723e */ /* 0x001fca00048060ff */
[----:B------:R0:W-:Y:S01]  /*6340*/  @!P4 STG.E.U8 desc[UR16][R10.64+0x70], R19 ;  /* 0x000070130a00c986 */ /* 0x0001e2000c101110 */
[----:B------:R-:W-:Y:S05]  /*6350*/  @P3 BRA `(.L_x_158) ;  /* 0x0000000000043947 */ /* 0x000fea0003800000 */
[----:B------:R0:W5:Y:S02]  /*6360*/  LDG.E.U8 R7, desc[UR16][R26.64+0x71] ;  /* 0x000071101a077981 */ /* 0x000164000c1e1100 */
.L_x_158:
[----:B------:R-:W-:Y:S05]  /*6370*/  BSYNC B1 ;  /* 0x0000000000017941 */ /* 0x000fea0003800000 */
.L_x_157:
[----:B-----5:R-:W-:Y:S01]  /*6380*/  LOP3.LUT R7, R7, 0xff, RZ, 0xc0, !PT ;  /* 0x000000ff07077812 */ /* 0x020fe200078ec0ff */
[----:B------:R-:W-:Y:S01]  /*6390*/  BSSY B1, `(.L_x_159) ;  /* 0x000000b000017945 */ /* 0x000fe20003800000 */
[----:B------:R-:W-:Y:S02]  /*63a0*/  ISETP.LT.OR P4, PT, R29, 0x79, !P0 ;  /* 0x000000791d00780c */ /* 0x000fe40004781670 */
[----:B------:R-:W-:-:S05]  /*63b0*/  F2FP.F16.E5M2.UNPACK_B R7, R7 ;  /* 0x00000007ff07723e */ /* 0x000fca00020004ff */
[----:B------:R-:W-:-:S05]  /*63c0*/  HADD2.F32 R20, -RZ, R7.H0_H0 ;  /* 0x20000007ff147230 */ /* 0x000fca0000004100 */
[----:B------:R-:W-:-:S04]  /*63d0*/  FMUL R7, R20, R9 ;  /* 0x0000000914077220 */ /* 0x000fc80000400000 */
[----:B------:R-:W-:-:S05]  /*63e0*/  FFMA R7, R18, R8, R7 ;  /* 0x0000000812077223 */ /* 0x000fca0000000007 */
[----:B0-----:R-:W-:Y:S02]  /*63f0*/  F2FP.SATFINITE.E5M2.F32.PACK_AB_MERGE_C R19, RZ, R7, RZ ;  /* 0x00000007ff13723e */ /* 0x001fe400048060ff */
[----:B------:R-:W-:-:S03]  /*6400*/  PRMT R7, RZ, 0x7610, R7 ;  /* 0x00007610ff077816 */ /* 0x000fc60000000007 */
[----:B------:R0:W-:Y:S01]  /*6410*/  @!P3 STG.E.U8 desc[UR16][R10.64+0x71], R19 ;  /* 0x000071130a00b986 */ /* 0x0001e2000c101110 */
[----:B------:R-:W-:Y:S05]  /*6420*/  @P4 BRA `(.L_x_160) ;  /* 0x0000000000044947 */ /* 0x000fea0003800000 */
[----:B------:R0:W5:Y:S02]  /*6430*/  LDG.E.U8 R7, desc[UR16][R24.64+0x78] ;  /* 0x0000781018077981 */ /* 0x000164000c1e1100 */
.L_x_160:
[----:B------:R-:W-:Y:S05]  /*6440*/  BSYNC B1 ;  /* 0x0000000000017941 */ /* 0x000fea0003800000 */
.L_x_159:
        /* <DEDUP_REMOVED lines=12> */
.L_x_162:
[----:B------:R-:W-:Y:S05]  /*6510*/  BSYNC B1 ;  /* 0x0000000000017941 */ /* 0x000fea0003800000 */
.L_x_161:
        /* <DEDUP_REMOVED lines=12> */
.L_x_164:
[----:B------:R-:W-:Y:S05]  /*65e0*/  BSYNC B1 ;  /* 0x0000000000017941 */ /* 0x000fea0003800000 */
.L_x_163:
[----:B-----5:R-:W-:Y:S01]  /*65f0*/  LOP3.LUT R7, R7, 0xff, RZ, 0xc0, !PT ;  /* 0x000000ff07077812 */ /* 0x020fe200078ec0ff */
[----:B------:R-:W-:Y:S01]  /*6600*/  BSSY B1, `(.L_x_165) ;  /* 0x000000b000017945 */ /* 0x000fe20003800000 */
[----:B------:R-:W-:Y:S02]  /*6610*/  ISETP.LT.OR P1, PT, R29, 0x7a, !P1 ;  /* 0x0000007a1d00780c */ /* 0x000fe40004f21670 */
[----:B------:R-:W-:-:S05]  /*6620*/  F2FP.F16.E5M2.UNPACK_B R7, R7 ;  /* 0x00000007ff07723e */ /* 0x000fca00020004ff */
[----:B01----:R-:W-:Y:S01]  /*6630*/  HADD2.F32 R12, -RZ, R7.H0_H0 ;  /* 0x20000007ff0c7230 */ /* 0x003fe20000004100 */
[----:B------:R-:W-:-:S04]  /*6640*/  PRMT R7, RZ, 0x7610, R7 ;  /* 0x00007610ff077816 */ /* 0x000fc80000000007 */
[----:B------:R-:W-:-:S04]  /*6650*/  FMUL R12, R12, R9 ;  /* 0x000000090c0c7220 */ /* 0x000fc80000400000 */
[----:B------:R-:W-:-:S05]  /*6660*/  FFMA R12, R17, R8, R12 ;  /* 0x00000008110c7223 */ /* 0x000fca000000000c */
[----:B------:R-:W-:-:S05]  /*6670*/  F2FP.SATFINITE.E5M2.F32.PACK_AB_MERGE_C R13, RZ, R12, RZ ;  /* 0x0000000cff0d723e */ /* 0x000fca00048060ff */
[----:B------:R0:W-:Y:S01]  /*6680*/  @!P3 STG.E.U8 desc[UR16][R10.64+0x78], R13 ;  /* 0x0000780d0a00b986 */ /* 0x0001e2000c101110 */
[----:B------:R-:W-:Y:S05]  /*6690*/  @P1 BRA `(.L_x_166) ;  /* 0x0000000000041947 */ /* 0x000fea0003800000 */
[----:B------:R1:W5:Y:S02]  /*66a0*/  LDG.E.U8 R7, desc[UR16][R26.64+0x79] ;  /* 0x000079101a077981 */ /* 0x000364000c1e1100 */
.L_x_166:
[----:B------:R-:W-:Y:S05]  /*66b0*/  BSYNC B1 ;  /* 0x0000000000017941 */ /* 0x000fea0003800000 */
.L_x_165:
[----:B------:R-:W-:Y:S05]  /*66c0*/  @P1 BRA `(.L_x_167) ;  /* 0x0000001000281947 */ /* 0x000fea0003800000 */
[----:B-----5:R-:W-:-:S04]  /*66d0*/  LOP3.LUT R7, R7, 0xff, RZ, 0xc0, !PT ;  /* 0x000000ff07077812 */ /* 0x020fc800078ec0ff */
[----:B------:R-:W-:-:S05]  /*66e0*/  F2FP.F16.E5M2.UNPACK_B R7, R7 ;  /* 0x00000007ff07723e */ /* 0x000fca00020004ff */
[----:B------:R-:W-:-:S05]  /*66f0*/  HADD2.F32 R12, -RZ, R7.H0_H0 ;  /* 0x20000007ff0c7230 */ /* 0x000fca0000004100 */
[----:B------:R-:W-:-:S04]  /*6700*/  FMUL R7, R12, R9 ;  /* 0x000000090c077220 */ /* 0x000fc80000400000 */
[----:B------:R-:W-:-:S05]  /*6710*/  FFMA R7, R16, R8, R7 ;  /* 0x0000000810077223 */ /* 0x000fca0000000007 */
[----:B------:R-:W-:-:S05]  /*6720*/  F2FP.SATFINITE.E5M2.F32.PACK_AB_MERGE_C R7, RZ, R7, RZ ;  /* 0x00000007ff07723e */ /* 0x000fca00048060ff */
[----:B------:R0:W-:Y:S01]  /*6730*/  STG.E.U8 desc[UR16][R10.64+0x79], R7 ;  /* 0x000079070a007986 */ /* 0x0001e2000c101110 */
[----:B------:R-:W-:Y:S05]  /*6740*/  BRA `(.L_x_167) ;  /* 0x0000001000087947 */ /* 0x000fea0003800000 */
.L_x_38:
[----:B------:R-:W-:Y:S01]  /*6750*/  ISETP.GE.AND P1, PT, R36, 0x1, PT ;  /* 0x000000012400780c */ /* 0x000fe20003f26270 */
[-C--:B--2---:R-:W-:Y:S01]  /*6760*/  FMUL R143, R143, R8.reuse ;  /* 0x000000088f8f7220 */ /* 0x084fe20000400000 */
[-C--:B------:R-:W-:Y:S01]  /*6770*/  FMUL R138, R138, R8.reuse ;  /* 0x000000088a8a7220 */ /* 0x080fe20000400000 */
[----:B------:R-:W-:Y:S01]  /*6780*/  ISETP.GE.AND P0, PT, R36, 0x9, PT ;  /* 0x000000092400780c */ /* 0x000fe20003f06270 */
[-C--:B------:R-:W-:Y:S01]  /*6790*/  FMUL R141, R141, R8.reuse ;  /* 0x000000088d8d7220 */ /* 0x080fe20000400000 */
[C---:B------:R-:W-:Y:S01]  /*67a0*/  ISETP.LT.OR P4, PT, R29.reuse, 0x1, !P1 ;  /* 0x000000011d00780c */ /* 0x040fe20004f81670 */
[-C--:B------:R-:W-:Y:S01]  /*67b0*/  FMUL R136, R136, R8.reuse ;  /* 0x0000000888887220 */ /* 0x080fe20000400000 */
[----:B------:R-:W-:Y:S01]  /*67c0*/  ISETP.LT.OR P5, PT, R29, 0x2, !P1 ;  /* 0x000000021d00780c */ /* 0x000fe20004fa1670 */
[-C--:B------:R-:W-:Y:S01]  /*67d0*/  FMUL R139, R139, R8.reuse ;  /* 0x000000088b8b7220 */ /* 0x080fe20000400000 */
[----:B------:R-:W-:Y:S01]  /*67e0*/  F2FP.SATFINITE.E5M2.F32.PACK_AB_MERGE_C R143, RZ, R143, RZ ;  /* 0x0000008fff8f723e */ /* 0x000fe200048060ff */
[----:B------:R-:W-:Y:S01]  /*67f0*/  FMUL R134, R134, R8 ;  /* 0x0000000886867220 */ /* 0x000fe20000400000 */
[----:B------:R-:W-:Y:S01]  /*6800*/  F2FP.SATFINITE.E5M2.F32.PACK_AB_MERGE_C R7, RZ, R138, RZ ;  /* 0x0000008aff07723e */ /* 0x000fe200048060ff */
[-C--:B------:R-:W-:Y:S01]  /*6810*/  FMUL R137, R137, R8.reuse ;  /* 0x0000000889897220 */ /* 0x080fe20000400000 */
[C---:B------:R-:W-:Y:S01]  /*6820*/  ISETP.LT.OR P3, PT, R29.reuse, 0x1, !P0 ;  /* 0x000000011d00780c */ /* 0x040fe20004761670 */
[-C--:B------:R-:W-:Y:S01]  /*6830*/  FMUL R132, R132, R8.reuse ;  /* 0x0000000884847220 */ /* 0x080fe20000400000 */
[----:B------:R-:W-:Y:S01]  /*6840*/  ISETP.LT.OR P6, PT, R29, 0xa, !P1 ;  /* 0x0000000a1d00780c */ /* 0x000fe20004fc1670 */
[-C--:B------:R-:W-:Y:S01]  /*6850*/  FMUL R135, R135, R8.reuse ;  /* 0x0000000887877220 */ /* 0x080fe20000400000 */
[----:B------:R-:W-:Y:S01]  /*6860*/  F2FP.SATFINITE.E5M2.F32.PACK_AB_MERGE_C R141, RZ, R141, RZ ;  /* 0x0000008dff8d723e */ /* 0x000fe200048060ff */
[----:B------:R-:W-:Y:S01]  /*6870*/  @!P4 STG.E.U8 desc[UR16][R12.64], R143 ;  /* 0x0000008f0c00c986 */ /* 0x000fe2000c101110 */
[C---:B------:R-:W-:Y:S01]  /*6880*/  ISETP.LT.OR P4, PT, R29.reuse, 0x2, !P0 ;  /* 0x000000021d00780c */ /* 0x040fe20004781670 */
[----:B------:R-:W-:Y:S01]  /*6890*/  FMUL R130, R130, R8 ;  /* 0x0000000882827220 */ /* 0x000fe20000400000 */
[----:B------:R-:W-:Y:S01]  /*68a0*/  F2FP.SATFINITE.E5M2.F32.PACK_AB_MERGE_C R25, RZ, R136, RZ ;  /* 0x00000088ff19723e */ /* 0x000fe200048060ff */
[----:B------:R0:W-:Y:S01]  /*68b0*/  @!P5 STG.E.U8 desc[UR16][R12.64+0x1], R7 ;  /* 0x000001070c00d986 */ /* 0x0001e2000c101110 */
[----:B------:R-:W-:Y:S01]  /*68c0*/  ISETP.LT.OR P5, PT, R29, 0x9, !P1 ;  /* 0x000000091d00780c */ /* 0x000fe20004fa1670 */
[-C--:B------:R-:W-:Y:S01]  /*68d0*/  FMUL R133, R133, R8.reuse ;  /* 0x0000000885857220 */ /* 0x080fe20000400000 */
[----:B------:R-:W-:Y:S01]  /*68e0*/  F2FP.SATFINITE.E5M2.F32.PACK_AB_MERGE_C R139, RZ, R139, RZ ;  /* 0x0000008bff8b723e */ /* 0x000fe200048060ff */
[----:B------:R-:W-:Y:S01]  /*68f0*/  @!P3 STG.E.U8 desc[UR16][R10.64], R141 ;  /* 0x0000008d0a00b986 */ /* 0x000fe2000c101110 */
[----:B------:R-:W-:Y:S01]  /*6900*/  ISETP.LT.OR P3, PT, R29, 0x9, !P0 ;  /* 0x000000091d00780c */ /* 0x000fe20004761670 */
[-C--:B------:R-:W-:Y:S01]  /*6910*/  FMUL R128, R128, R8.reuse ;  /* 0x0000000880807220 */ /* 0x080fe20000400000 */
[----:B------:R-:W-:Y:S01]  /*6920*/  F2FP.SATFINITE.E5M2.F32.PACK_AB_MERGE_C R137, RZ, R137, RZ ;  /* 0x00000089ff89723e */ /* 0x000fe200048060ff */
[-C--:B------:R-:W-:Y:S01]  /*6930*/  FMUL R131, R131, R8.reuse ;  /* 0x0000000883837220 */ /* 0x080fe20000400000 */
[----:B------:R-:W-:Y:S01]  /*6940*/  F2FP.SATFINITE.E5M2.F32.PACK_AB_MERGE_C R135, RZ, R135, RZ ;  /* 0x00000087ff87723e */ /* 0x000fe200048060ff */
[----:B------:R1:W-:Y:S01]  /*6950*/  @!P4 STG.E.U8 desc[UR16][R10.64+0x1], R25 ;  /* 0x000001190a00c986 */ /* 0x0003e2000c101110 */
[C---:B------:R-:W-:Y:S01]  /*6960*/  ISETP.LT.OR P4, PT, R29.reuse, 0xa, !P0 ;  /* 0x0000000a1d00780c */ /* 0x040fe20004781670 */
[----:B------:R-:W-:Y:S01]  /*6970*/  FMUL R126, R126, R8 ;  /* 0x000000087e7e7220 */ /* 0x000fe20000400000 */
[----:B0-----:R-:W-:Y:S01]  /*6980*/  F2FP.SATFINITE.E5M2.F32.PACK_AB_MERGE_C R7, RZ, R134, RZ ;  /* 0x00000086ff07723e */ /* 0x001fe200048060ff */
[----:B------:R-:W-:Y:S01]  /*6990*/  @!P5 STG.E.U8 desc[UR16][R12.64+0x8], R139 ;  /* 0x0000088b0c00d986 */ /* 0x000fe2000c101110 */
[----:B------:R-:W-:Y:S01]  /*69a0*/  ISETP.LT.OR P5, PT, R29, 0x11, !P1 ;  /* 0x000000111d00780c */ /* 0x000fe20004fa1670 */
[-C--:B------:R-:W-:Y:S01]  /*69b0*/  FMUL R129, R129, R8.reuse ;  /* 0x0000000881817220 */ /* 0x080fe20000400000 */
[----:B------:R-:W-:Y:S01]  /*69c0*/  F2FP.SATFINITE.E5M2.F32.PACK_AB_MERGE_C R133, RZ, R133, RZ ;  /* 0x00000085ff85723e */ /* 0x000fe200048060ff */
[----:B------:R0:W-:Y:S01]  /*69d0*/  @!P6 STG.E.U8 desc[UR16][R12.64+0x9], R7 ;  /* 0x000009070c00e986 */ /* 0x0001e2000c101110 */
[----:B------:R-:W-:Y:S01]  /*69e0*/  ISETP.LT.OR P6, PT, R29, 0x12, !P1 ;  /* 0x000000121d00780c */ /* 0x000fe20004fc1670 */
[----:B------:R-:W-:Y:S01]  /*69f0*/  FMUL R124, R124, R8 ;  /* 0x000000087c7c7220 */ /* 0x000fe20000400000 */
[----:B------:R-:W-:Y:S01]  /*6a00*/  F2FP.SATFINITE.E5M2.F32.PACK_AB_MERGE_C R131, RZ, R131, RZ ;  /* 0x00000083ff83723e */ /* 0x000fe200048060ff */
[----:B------:R-:W-:Y:S01]  /*6a10*/  @!P3 STG.E.U8 desc[UR16][R10.64+0x8], R137 ;  /* 0x000008890a00b986 */ /* 0x000fe2000c101110 */
[----:B-1----:R-:W-:Y:S01]  /*6a20*/  F2FP.SATFINITE.E5M2.F32.PACK_AB_MERGE_C R25, RZ, R132, RZ ;  /* 0x00000084ff19723e */ /* 0x002fe200048060ff */
[-C--:B------:R-:W-:Y:S01]  /*6a30*/  FMUL R127, R127, R8.reuse ;  /* 0x000000087f7f7220 */ /* 0x080fe20000400000 */
[C---:B------:R-:W-:Y:S01]  /*6a40*/  ISETP.LT.OR P3, PT, R29.reuse, 0x11, !P0 ;  /* 0x000000111d00780c */ /* 0x040fe20004761670 */
[-C--:B------:R-:W-:Y:S01]  /*6a50*/  FMUL R122, R122, R8.reuse ;  /* 0x000000087a7a7220 */ /* 0x080fe20000400000 */
[----:B------:R-:W-:Y:S01]  /*6a60*/  F2FP.SATFINITE.E5M2.F32.PACK_AB_MERGE_C R129, RZ, R129, RZ ;  /* 0x00000081ff81723e */ /* 0x000fe200048060ff */
[----:B------:R1:W-:Y:S01]  /*6a70*/  @!P4 STG.E.U8 desc[UR16][R10.64+0x9], R25 ;  /* 0x000009190a00c986 */ /* 0x0003e2000c101110 */
[----:B------:R-:W-:Y:S01]  /*6a80*/  ISETP.LT.OR P4, PT, R29, 0x12, !P0 ;  /* 0x000000121d00780c */ /* 0x000fe20004781670 */
[----:B------:R-:W-:Y:S01]  /*6a90*/  FMUL R125, R125, R8 ;  /* 0x000000087d7d7220 */ /* 0x000fe20000400000 */
[----:B0-----:R-:W-:Y:S01]  /*6aa0*/  F2FP.SATFINITE.E5M2.F32.PACK_AB_MERGE_C R7, RZ, R130, RZ ;  /* 0x00000082ff07723e */ /* 0x001fe200048060ff */
[----:B------:R-:W-:Y:S01]  /*6ab0*/  @!P5 STG.E.U8 desc[UR16][R12.64+0x10], R135 ;  /* 0x000010870c00d986 */ /* 0x000fe2000c101110 */
[C---:B------:R-:W-:Y:S01]  /*6ac0*/  ISETP.LT.OR P5, PT, R29.reuse, 0x19, !P1 ;  /* 0x000000191d00780c */ /* 0x040fe20004fa1670 */
[-C--:B------:R-:W-:Y:S01]  /*6ad0*/  FMUL R120, R120, R8.reuse ;  /* 0x0000000878787220 */ /* 0x080fe20000400000 */
[----:B------:R-:W-:Y:S01]  /*6ae0*/  F2FP.SATFINITE.E5M2.F32.PACK_AB_MERGE_C R127, RZ, R127, RZ ;  /* 0x0000007fff7f723e */ /* 0x000fe200048060ff */
[----:B------:R0:W-:Y:S01]  /*6af0*/  @!P6 STG.E.U8 desc[UR16][R12.64+0x11], R7 ;  /* 0x000011070c00e986 */ /* 0x0001e2000c101110 */
[----:B------:R-:W-:Y:S01]  /*6b00*/  ISETP.LT.OR P6, PT, R29, 0x1a, !P1 ;  /* 0x0000001a1d00780c */ /* 0x000fe20004fc1670 */
[-C--:B------:R-:W-:Y:S01]  /*6b10*/  FMUL R123, R123, R8.reuse ;  /* 0x000000087b7b7220 */ /* 0x080fe20000400000 */
[----:B------:R-:W-:Y:S01]  /*6b20*/  FMUL R118, R118, R8 ;  /* 0x0000000876767220 */ /* 0x000fe20000400000 */
[----:B-1----:R-:W-:Y:S01]  /*6b30*/  F2FP.SATFINITE.E5M2.F32.PACK_AB_MERGE_C R25, RZ, R128, RZ ;  /* 0x00000080ff19723e */ /* 0x002fe200048060ff */
[----:B------:R-:W-:Y:S01]  /*6b40*/  @!P3 STG.E.U8 desc[UR16][R10.64+0x10], R133 ;  /* 0x000010850a00b986 */ /* 0x000fe2000c101110 */
[----:B------:R-:W-:Y:S01]  /*6b50*/  ISETP.LT.OR P3, PT, R29, 0x19, !P0 ;  /* 0x000000191d00780c */ /* 0x000fe20004761670 */
        /* <DEDUP_REMOVED lines=35> */
[----:B------:R-:W-:Y:S01]  /*6d90*/  ISETP.LT.OR P3, PT, R29, 0x29, !P0 ;  /* 0x000000291d00780c */ /* 0x000fe20004761670 */
[-C--:B------:R-:W-:Y:S01]  /*6da0*/  FMUL R111, R111, R8.reuse ;  /* 0x000000086f6f7220 */ /* 0x080fe20000400000 */
[-C--:B------:R-:W-:Y:S01]  /*6db0*/  FMUL R106, R106, R8.reuse ;  /* 0x000000086a6a7220 */ /* 0x080fe20000400000 */
        /* <DEDUP_REMOVED lines=104> */
[----:B------:R-:W-:-:S02]  /*7440*/  ISETP.LT.OR P3, PT, R29, 0x59, !P0 ;  /* 0x000000591d00780c */ /* 0x000fc40004761670 */
[----:B------:R-:W-:Y:S01]  /*7450*/  F2FP.SATFINITE.E5M2.F32.PACK_AB_MERGE_C R21, RZ, R21, RZ ;  /* 0x00000015ff15723e */ /* 0x000fe200048060ff */
[----:B------:R1:W-:Y:S01]  /*7460*/  @!P4 STG.E.U8 desc[UR16][R10.64+0x51], R25 ;  /* 0x000051190a00c986 */ /* 0x0003e2000c101110 */
[C---:B------:R-:W-:Y:S02]  /*7470*/  ISETP.LT.OR P4, PT, R29.reuse, 0x5a, !P0 ;  /* 0x0000005a1d00780c */ /* 0x040fe40004781670 */
[----:B0-----:R-:W-:Y:S01]  /*7480*/  F2FP.SATFINITE.E5M2.F32.PACK_AB_MERGE_C R7, RZ, R94, RZ ;  /* 0x0000005eff07723e */ /* 0x001fe200048060ff */
[----:B------:R-:W-:Y:S01]  /*7490*/  @!P5 STG.E.U8 desc[UR16][R12.64+0x58], R99 ;  /* 0x000058630c00d986 */ /* 0x000fe2000c101110 */
[C---:B------:R-:W-:Y:S02]  /*74a0*/  ISETP.LT.OR P5, PT, R29.reuse, 0x61, !P1 ;  /* 0x000000611d00780c */ /* 0x040fe40004fa1670 */
[----:B------:R-:W-:Y:S01]  /*74b0*/  F2FP.SATFINITE.E5M2.F32.PACK_AB_MERGE_C R15, RZ, R15, RZ ;  /* 0x0000000fff0f723e */ /* 0x000fe200048060ff */
[----:B------:R0:W-:Y:S01]  /*74c0*/  @!P6 STG.E.U8 desc[UR16][R12.64+0x59], R7 ;  /* 0x000059070c00e986 */ /* 0x0001e2000c101110 */
[----:B------:R-:W-:-:S02]  /*74d0*/  ISETP.LT.OR P6, PT, R29, 0x62, !P1 ;  /* 0x000000621d00780c */ /* 0x000fc40004fc1670 */
[----:B------:R-:W-:Y:S01]  /*74e0*/  F2FP.SATFINITE.E5M2.F32.PACK_AB_MERGE_C R17, RZ, R17, RZ ;  /* 0x00000011ff11723e */ /* 0x000fe200048060ff */
[----:B------:R-:W-:Y:S01]  /*74f0*/  @!P3 STG.E.U8 desc[UR16][R10.64+0x58], R97 ;  /* 0x000058610a00b986 */ /* 0x000fe2000c101110 */
[----:B-1----:R-:W-:Y:S02]  /*7500*/  F2FP.SATFINITE.E5M2.F32.PACK_AB_MERGE_C R25, RZ, R92, RZ ;  /* 0x0000005cff19723e */ /* 0x002fe400048060ff */
[----:B------:R-:W-:-:S03]  /*7510*/  ISETP.LT.OR P3, PT, R29, 0x61, !P0 ;  /* 0x000000611d00780c */ /* 0x000fc60004761670 */
[----:B------:R1:W-:Y:S01]  /*7520*/  @!P4 STG.E.U8 desc[UR16][R10.64+0x59], R25 ;  /* 0x000059190a00c986 */ /* 0x0003e2000c101110 */
[C---:B------:R-:W-:Y:S02]  /*7530*/  ISETP.LT.OR P4, PT, R29.reuse, 0x62, !P0 ;  /* 0x000000621d00780c */ /* 0x040fe40004781670 */
[----:B0-----:R-:W-:Y:S01]  /*7540*/  F2FP.SATFINITE.E5M2.F32.PACK_AB_MERGE_C R7, RZ, R90, RZ ;  /* 0x0000005aff07723e */ /* 0x001fe200048060ff */
[----:B------:R-:W-:Y:S01]  /*7550*/  @!P5 STG.E.U8 desc[UR16][R12.64+0x60], R93 ;  /* 0x0000605d0c00d986 */ /* 0x000fe2000c101110 */
[----:B------:R-:W-:-:S03]  /*7560*/  ISETP.LT.OR P5, PT, R29, 0x69, !P1 ;  /* 0x000000691d00780c */ /* 0x000fc60004fa1670 */
[----:B------:R0:W-:Y:S01]  /*7570*/  @!P6 STG.E.U8 desc[UR16][R12.64+0x61], R7 ;  /* 0x000061070c00e986 */ /* 0x0001e2000c101110 */
[C---:B------:R-:W-:Y:S02]  /*7580*/  ISETP.LT.OR P6, PT, R29.reuse, 0x6a, !P1 ;  /* 0x0000006a1d00780c */ /* 0x040fe40004fc1670 */
[----:B-1----:R-:W-:Y:S01]  /*7590*/  F2FP.SATFINITE.E5M2.F32.PACK_AB_MERGE_C R25, RZ, R88, RZ ;  /* 0x00000058ff19723e */ /* 0x002fe200048060ff */
[----:B------:R-:W-:Y:S01]  /*75a0*/  @!P3 STG.E.U8 desc[UR16][R10.64+0x60], R95 ;  /* 0x0000605f0a00b986 */ /* 0x000fe2000c101110 */
        /* <DEDUP_REMOVED lines=11> */
[----:B------:R-:W-:Y:S01]  /*7660*/  @!P4 STG.E.U8 desc[UR16][R10.64+0x69], R25 ;  /* 0x000069190a00c986 */ /* 0x000fe2000c101110 */
[C---:B------:R-:W-:Y:S02]  /*7670*/  ISETP.LT.OR P4, PT, R29.reuse, 0x79, !P1 ;  /* 0x000000791d00780c */ /* 0x040fe40004f81670 */
[C---:B------:R-:W-:Y:S01]  /*7680*/  ISETP.LT.OR P1, PT, R29.reuse, 0x7a, !P1 ;  /* 0x0000007a1d00780c */ /* 0x040fe20004f21670 */
[----:B------:R1:W-:Y:S01]  /*7690*/  @!P5 STG.E.U8 desc[UR16][R12.64+0x70], R23 ;  /* 0x000070170c00d986 */ /* 0x0003e2000c101110 */
[C---:B------:R-:W-:Y:S02]  /*76a0*/  ISETP.LT.OR P5, PT, R29.reuse, 0x72, !P0 ;  /* 0x000000721d00780c */ /* 0x040fe400047a1670 */
[----:B0-----:R-:W-:Y:S01]  /*76b0*/  F2FP.SATFINITE.E5M2.F32.PACK_AB_MERGE_C R7, RZ, R18, RZ ;  /* 0x00000012ff07723e */ /* 0x001fe200048060ff */
[----:B------:R0:W-:Y:S01]  /*76c0*/  @!P6 STG.E.U8 desc[UR16][R12.64+0x71], R19 ;  /* 0x000071130c00e986 */ /* 0x0001e2000c101110 */
[C---:B------:R-:W-:Y:S02]  /*76d0*/  ISETP.LT.OR P6, PT, R29.reuse, 0x79, !P0 ;  /* 0x000000791d00780c */ /* 0x040fe400047c1670 */
[----:B------:R-:W-:Y:S01]  /*76e0*/  ISETP.LT.OR P0, PT, R29, 0x7a, !P0 ;  /* 0x0000007a1d00780c */ /* 0x000fe20004701670 */
[----:B------:R2:W-:Y:S01]  /*76f0*/  @!P3 STG.E.U8 desc[UR16][R10.64+0x70], R21 ;  /* 0x000070150a00b986 */ /* 0x0005e2000c101110 */
[----:B-1----:R-:W-:-:S05]  /*7700*/  F2FP.SATFINITE.E5M2.F32.PACK_AB_MERGE_C R23, RZ, R16, RZ ;  /* 0x00000010ff17723e */ /* 0x002fca00048060ff */
[----:B------:R2:W-:Y:S01]  /*7710*/  @!P5 STG.E.U8 desc[UR16][R10.64+0x71], R7 ;  /* 0x000071070a00d986 */ /* 0x0005e2000c101110 */
[----:B0-----:R-:W-:-:S03]  /*7720*/  F2FP.SATFINITE.E5M2.F32.PACK_AB_MERGE_C R19, RZ, R14, RZ ;  /* 0x0000000eff13723e */ /* 0x001fc600048060ff */
[----:B------:R2:W-:Y:S04]  /*7730*/  @!P4 STG.E.U8 desc[UR16][R12.64+0x78], R15 ;  /* 0x0000780f0c00c986 */ /* 0x0005e8000c101110 */
[----:B------:R2:W-:Y:S04]  /*7740*/  @!P1 STG.E.U8 desc[UR16][R12.64+0x79], R19 ;  /* 0x000079130c009986 */ /* 0x0005e8000c101110 */
[----:B------:R2:W-:Y:S04]  /*7750*/  @!P6 STG.E.U8 desc[UR16][R10.64+0x78], R17 ;  /* 0x000078110a00e986 */ /* 0x0005e8000c101110 */
[----:B------:R2:W-:Y:S02]  /*7760*/  @!P0 STG.E.U8 desc[UR16][R10.64+0x79], R23 ;  /* 0x000079170a008986 */ /* 0x0005e4000c101110 */
.L_x_167:
[----:B------:R-:W-:Y:S05]  /*7770*/  BSYNC B0 ;  /* 0x0000000000007941 */ /* 0x000fea0003800000 */
.L_x_37:
[----:B------:R-:W-:Y:S01]  /*7780*/  ULDC UR6, c[0x0][0xc] ;  /* 0x0000030000067ab9 */ /* 0x000fe20000000800 */
[----:B------:R-:W-:Y:S01]  /*7790*/  ULDC UR7, c[0x0][0x10] ;  /* 0x0000040000077ab9 */ /* 0x000fe20000000800 */
[----:B0-2--5:R-:W0:Y:S01]  /*77a0*/  LDC R7, c[0x0][0x14] ;  /* 0x00000500ff077b82 */ /* 0x025e220000000800 */
[----:B------:R-:W-:Y:S01]  /*77b0*/  UIMAD.WIDE.U32 UR6, UR6, UR7, URZ ;  /* 0x00000007060672a5 */ /* 0x000fe2000f8e003f */
[----:B----4-:R-:W-:Y:S01]  /*77c0*/  PRMT R10, RZ, 0x7610, R10 ;  /* 0x00007610ff0a7816 */ /* 0x010fe2000000000a */
[----:B------:R-:W-:-:S04]  /*77d0*/  IMAD.MOV.U32 R11, RZ, RZ, -0x1 ;  /* 0xffffffffff0b7424 */ /* 0x000fc800078e00ff */
[----:B0-----:R-:W-:-:S04]  /*77e0*/  IMAD.WIDE.U32 R2, R7, UR6, R2 ;  /* 0x0000000607027c25 */ /* 0x001fc8000f8e0002 */
[----:B------:R-:W-:Y:S01]  /*77f0*/  IMAD R7, R7, UR7, RZ ;  /* 0x0000000707077c24 */ /* 0x000fe2000f8e02ff */
[----:B------:R-:W-:Y:S02]  /*7800*/  ULDC.64 UR6, c[0x0][0x650] ;  /* 0x0001940000067ab9 */ /* 0x000fe40000000a00 */
[----:B------:R-:W-:Y:S01]  /*7810*/  ISETP.GE.U32.AND P0, PT, R2, UR6, PT ;  /* 0x0000000602007c0c */ /* 0x000fe2000bf06070 */
[----:B------:R-:W-:Y:S02]  /*7820*/  IMAD.IADD R3, R3, 0x1, R7 ;  /* 0x0000000103037824 */ /* 0x000fe400078e0207 */
[----:B------:R-:W-:-:S03]  /*7830*/  IMAD.MOV.U32 R7, RZ, RZ, -0x1 ;  /* 0xffffffffff077424 */ /* 0x000fc600078e00ff */
[----:B------:R-:W-:-:S13]  /*7840*/  ISETP.GE.U32.AND.EX P0, PT, R3, UR7, PT, P0 ;  /* 0x0000000703007c0c */ /* 0x000fda000bf06100 */
[----:B------:R-:W-:Y:S05]  /*7850*/  @P0 BRA `(.L_x_168) ;  /* 0x0000000400600947 */ /* 0x000fea0003800000 */
[----:B------:R-:W0:Y:S01]  /*7860*/  S2R R22, SR_CTAID.X ;  /* 0x0000000000167919 */ /* 0x000e220000002500 */
[----:B------:R-:W2:Y:S01]  /*7870*/  LDC.64 R16, c[0x0][0x628] ;  /* 0x00018a00ff107b82 */ /* 0x000ea20000000a00 */
[----:B------:R-:W-:Y:S01]  /*7880*/  ULDC UR6, c[0x0][0x150] ;  /* 0x0000540000067ab9 */ /* 0x000fe20000000800 */
[----:B------:R-:W-:Y:S01]  /*7890*/  IMAD.MOV.U32 R14, RZ, RZ, R2 ;  /* 0x000000ffff0e7224 */ /* 0x000fe200078e0002 */
[----:B------:R-:W4:Y:S01]  /*78a0*/  S2R R24, SR_CTAID.Y ;  /* 0x0000000000187919 */ /* 0x000f220000002600 */
[----:B------:R-:W-:-:S04]  /*78b0*/  IMAD.MOV.U32 R15, RZ, RZ, R3 ;  /* 0x000000ffff0f7224 */ /* 0x000fc800078e0003 */
[----:B------:R-:W1:Y:S08]  /*78c0*/  LDC R25, c[0x0][0x144] ;  /* 0x00005100ff197b82 */ /* 0x000e700000000800 */
[----:B------:R-:W1:Y:S08]  /*78d0*/  LDC R18, c[0x0][0x630] ;  /* 0x00018c00ff127b82 */ /* 0x000e700000000800 */
[----:B------:R-:W1:Y:S01]  /*78e0*/  LDC.64 R20, c[0x0][0x620] ;  /* 0x00018800ff147b82 */ /* 0x000e620000000a00 */
[----:B--2---:R-:W-:-:S04]  /*78f0*/  ISETP.NE.U32.AND P0, PT, R16, RZ, PT ;  /* 0x000000ff1000720c */ /* 0x004fc80003f05070 */
[----:B------:R-:W-:Y:S02]  /*7900*/  ISETP.NE.AND.EX P0, PT, R17, RZ, PT, P0 ;  /* 0x000000ff1100720c */ /* 0x000fe40003f05300 */
[----:B0-----:R-:W-:-:S05]  /*7910*/  I2FP.F32.U32 R7, R22 ;  /* 0x0000001600077245 */ /* 0x001fca0000201000 */
[----:B------:R-:W-:-:S04]  /*7920*/  FMUL R7, R7, UR6 ;  /* 0x0000000607077c20 */ /* 0x000fc80008400000 */
[----:B------:R0:W2:Y:S02]  /*7930*/  F2I.U32.TRUNC.NTZ R23, R7 ;  /* 0x0000000700177305 */ /* 0x0000a4000020f000 */
[----:B----4-:R-:W-:Y:S05]  /*7940*/  @!P0 BRA `(.L_x_169) ;  /* 0x0000000000288947 */ /* 0x010fea0003800000 */
[----:B0-----:R-:W0:Y:S02]  /*7950*/  LDC R7, c[0x0][0x634] ;  /* 0x00018d00ff077b82 */ /* 0x001e240000000800 */
        /* <DEDUP_REMOVED lines=9> */
.L_x_169:
[-CC-:B-1----:R-:W-:Y:S01]  /*79f0*/  SHF.R.U64 R19, R14, R18.reuse, R15.reuse ;  /* 0x000000120e137219 */ /* 0x182fe2000000120f */
[----:B------:R-:W1:Y:S01]  /*7a00*/  LDC.64 R30, c[0x0][0x640] ;  /* 0x00019000ff1e7b82 */ /* 0x000e620000000a00 */
[----:B0-----:R-:W-:Y:S01]  /*7a10*/  SHF.R.U32.HI R7, RZ, R18, R15 ;  /* 0x00000012ff077219 */ /* 0x001fe2000001160f */
[----:B--2---:R-:W-:Y:S01]  /*7a20*/  IMAD.MOV R23, RZ, RZ, -R23 ;  /* 0x000000ffff177224 */ /* 0x004fe200078e0a17 */
[----:B------:R-:W-:Y:S01]  /*7a30*/  IADD3 R13, P0, RZ, -R19, RZ ;  /* 0x80000013ff0d7210 */ /* 0x000fe20007f1e0ff */
[----:B------:R-:W-:Y:S02]  /*7a40*/  ULDC UR6, c[0x0][0x154] ;  /* 0x0000550000067ab9 */ /* 0x000fe40000000800 */
[----:B------:R-:W-:Y:S02]  /*7a50*/  IMAD R25, R25, R23, R22 ;  /* 0x0000001719197224 */ /* 0x000fe400078e0216 */
[----:B------:R-:W0:Y:S01]  /*7a60*/  LDC R14, c[0x0][0x618] ;  /* 0x00018600ff0e7b82 */ /* 0x000e220000000800 */
[----:B------:R-:W-:-:S02]  /*7a70*/  IMAD.X R7, RZ, RZ, ~R7, P0 ;  /* 0x000000ffff077224 */ /* 0x000fc400000e0e07 */
[----:B------:R-:W-:-:S04]  /*7a80*/  IMAD.WIDE.U32 R10, R13, R20, R2 ;  /* 0x000000140d0a7225 */ /* 0x000fc800078e0002 */
[----:B------:R-:W-:Y:S01]  /*7a90*/  IMAD R12, R7, R20, RZ ;  /* 0x00000014070c7224 */ /* 0x000fe200078e02ff */
[----:B---3--:R-:W2:Y:S03]  /*7aa0*/  LDC R26, c[0x0][0x608] ;  /* 0x00018200ff1a7b82 */ /* 0x008ea60000000800 */
[----:B------:R-:W-:Y:S02]  /*7ab0*/  IMAD R7, R13, R21, R12 ;  /* 0x000000150d077224 */ /* 0x000fe400078e020c */
[----:B------:R-:W-:Y:S02]  /*7ac0*/  IMAD.MOV.U32 R13, RZ, RZ, 0x1 ;  /* 0x00000001ff0d7424 */ /* 0x000fe400078e00ff */
[----:B------:R-:W-:Y:S01]  /*7ad0*/  IMAD.IADD R7, R11, 0x1, R7 ;  /* 0x000000010b077824 */ /* 0x000fe200078e0207 */
[----:B------:R-:W3:Y:S01]  /*7ae0*/  LDC R28, c[0x0][0x658] ;  /* 0x00019600ff1c7b82 */ /* 0x000ee20000000800 */
[----:B------:R-:W-:-:S02]  /*7af0*/  I2FP.F32.U32 R11, R24 ;  /* 0x00000018000b7245 */ /* 0x000fc40000201000 */
[----:B-1----:R-:W-:-:S03]  /*7b00*/  ISETP.NE.U32.AND P0, PT, R30, RZ, PT ;  /* 0x000000ff1e00720c */ /* 0x002fc60003f05070 */
[----:B------:R-:W-:Y:S01]  /*7b10*/  FMUL R12, R11, UR6 ;  /* 0x000000060b0c7c20 */ /* 0x000fe20008400000 */
[----:B------:R-:W-:Y:S01]  /*7b20*/  ISETP.NE.AND.EX P0, PT, R31, RZ, PT, P0 ;  /* 0x000000ff1f00720c */ /* 0x000fe20003f05300 */
[----:B------:R-:W1:Y:S01]  /*7b30*/  LDC R23, c[0x0][0x148] ;  /* 0x00005200ff177b82 */ /* 0x000e620000000800 */
[-CC-:B0-----:R-:W-:Y:S01]  /*7b40*/  SHF.R.U64 R18, R10, R14.reuse, R7.reuse ;  /* 0x0000000e0a127219 */ /* 0x181fe20000001207 */
[----:B------:R0:W4:Y:S01]  /*7b50*/  F2I.U32.TRUNC.NTZ R20, R12 ;  /* 0x0000000c00147305 */ /* 0x000122000020f000 */
[----:B------:R-:W-:Y:S01]  /*7b60*/  SHF.R.U32.HI R7, RZ, R14, R7 ;  /* 0x0000000eff077219 */ /* 0x000fe20000011607 */
[----:B------:R-:W-:-:S04]  /*7b70*/  IMAD.MOV.U32 R11, RZ, RZ, -0x1 ;  /* 0xffffffffff0b7424 */ /* 0x000fc800078e00ff */
[----:B------:R-:W0:Y:S01]  /*7b80*/  LDC R22, c[0x0][0x600] ;  /* 0x00018000ff167b82 */ /* 0x000e220000000800 */
[-CC-:B--2---:R-:W-:Y:S02]  /*7b90*/  SHF.R.U64 R16, R18, R26.reuse, R7.reuse ;  /* 0x0000001a12107219 */ /* 0x184fe40000001207 */
[----:B------:R-:W-:-:S05]  /*7ba0*/  SHF.R.U32.HI R7, RZ, R26, R7 ;  /* 0x0000001aff077219 */ /* 0x000fca0000011607 */
[----:B------:R-:W2:Y:S01]  /*7bb0*/  LDC R29, c[0x0][0x648] ;  /* 0x00019200ff1d7b82 */ /* 0x000ea20000000800 */
[-C--:B---3--:R-:W-:Y:S02]  /*7bc0*/  SHF.L.U32 R10, R11, R28.reuse, RZ ;  /* 0x0000001c0b0a7219 */ /* 0x088fe400000006ff */
[--C-:B------:R-:W-:Y:S02]  /*7bd0*/  SHF.R.U64 R21, R16, R28, R7.reuse ;  /* 0x0000001c10157219 */ /* 0x100fe40000001207 */
[----:B------:R-:W-:Y:S02]  /*7be0*/  LOP3.LUT R27, RZ, R10, RZ, 0x33, !PT ;  /* 0x0000000aff1b7212 */ /* 0x000fe400078e33ff */
[-C--:B------:R-:W-:Y:S01]  /*7bf0*/  SHF.R.U32.HI R11, RZ, R28.reuse, R7 ;  /* 0x0000001cff0b7219 */ /* 0x080fe20000011607 */
[----:B------:R-:W3:Y:S01]  /*7c00*/  LDC R32, c[0x0][0x638] ;  /* 0x00018e00ff207b82 */ /* 0x000ee20000000800 */
[----:B------:R-:W-:Y:S01]  /*7c10*/  SHF.L.U32 R26, R13, R28, RZ ;  /* 0x0000001c0d1a7219 */ /* 0x000fe200000006ff */
[----:B------:R-:W-:-:S06]  /*7c20*/  IMAD.MOV.U32 R10, RZ, RZ, R21 ;  /* 0x000000ffff0a7224 */ /* 0x000fcc00078e0015 */
[----:B------:R-:W0:Y:S01]  /*7c30*/  LDC R33, c[0x0][0x610] ;  /* 0x00018400ff217b82 */ /* 0x000e220000000800 */
[----:B----4-:R-:W-:Y:S05]  /*7c40*/  @!P0 BRA `(.L_x_170) ;  /* 0x0000000000288947 */ /* 0x010fea0003800000 */
[----:B------:R-:W4:Y:S02]  /*7c50*/  LDC R10, c[0x0][0x64c] ;  /* 0x00019300ff0a7b82 */ /* 0x000f240000000800 */
[----:B----4-:R-:W-:-:S05]  /*7c60*/  IADD3 R7, P0, R21, R10, RZ ;  /* 0x0000000a15077210 */ /* 0x010fca0007f1e0ff */
[----:B------:R-:W-:-:S04]  /*7c70*/  IMAD.X R17, RZ, RZ, R11, P0 ;  /* 0x000000ffff117224 */ /* 0x000fc800000e060b */
[----:B------:R-:W-:-:S04]  /*7c80*/  IMAD.WIDE.U32 R10, R17, R30, RZ ;  /* 0x0000001e110a7225 */ /* 0x000fc800078e00ff */
[----:B0-----:R-:W-:-:S04]  /*7c90*/  IMAD.WIDE.U32 R12, P0, R7, R31, R10 ;  /* 0x0000001f070c7225 */ /* 0x001fc8000780000a */
[----:B------:R-:W-:-:S04]  /*7ca0*/  IMAD.WIDE.U32 R10, R7, R30, RZ ;  /* 0x0000001e070a7225 */ /* 0x000fc800078e00ff */
[----:B------:R-:W-:Y:S01]  /*7cb0*/  IMAD.X R15, RZ, RZ, RZ, P0 ;  /* 0x000000ffff0f7224 */ /* 0x000fe200000e06ff */
[----:B------:R-:W-:Y:S01]  /*7cc0*/  IADD3 RZ, P0, R11, R12, RZ ;  /* 0x0000000c0bff7210 */ /* 0x000fe20007f1e0ff */
[----:B------:R-:W-:-:S04]  /*7cd0*/  IMAD.MOV.U32 R14, RZ, RZ, R13 ;  /* 0x000000ffff0e7224 */ /* 0x000fc800078e000d */
[----:B------:R-:W-:-:S08]  /*7ce0*/  IMAD.WIDE.U32.X R10, R17, R31, R14, P0 ;  /* 0x0000001f110a7225 */ /* 0x000fd000000e040e */
.L_x_170:
[----:B--2---:R-:W-:Y:S01]  /*7cf0*/  SHF.R.U64 R7, R10, R29, R11 ;  /* 0x0000001d0a077219 */ /* 0x004fe2000000120b */
[----:B0-----:R-:W-:Y:S01]  /*7d00*/  VIADD R11, R22, 0xffffffff ;  /* 0xffffffff160b7836 */ /* 0x001fe20000000000 */
[----:B------:R-:W-:Y:S01]  /*7d10*/  LOP3.LUT R28, R16, R27, RZ, 0xc0, !PT ;  /* 0x0000001b101c7212 */ /* 0x000fe200078ec0ff */
[----:B------:R-:W-:Y:S02]  /*7d20*/  IMAD.MOV R20, RZ, RZ, -R20 ;  /* 0x000000ffff147224 */ /* 0x000fe400078e0a14 */
[----:B------:R-:W-:Y:S01]  /*7d30*/  IMAD.MOV R10, RZ, RZ, -R7 ;  /* 0x000000ffff0a7224 */ /* 0x000fe200078e0a07 */
[----:B------:R-:W-:Y:S01]  /*7d40*/  LOP3.LUT R18, R18, R11, RZ, 0xc0, !PT ;  /* 0x0000000b12127212 */ /* 0x000fe200078ec0ff */
[----:B------:R-:W-:Y:S02]  /*7d50*/  IMAD R28, R26, R7, R28 ;  /* 0x000000071a1c7224 */ /* 0x000fe400078e021c */
[----:B-1----:R-:W-:Y:S02]  /*7d60*/  @P2 IMAD R25, R23, R20, R24 ;  /* 0x0000001417192224 */ /* 0x002fe400078e0218 */
[----:B---3--:R-:W-:-:S02]  /*7d70*/  IMAD R7, R10, R32, R21 ;  /* 0x000000200a077224 */ /* 0x008fc400078e0215 */
[----:B------:R-:W-:Y:S02]  /*7d80*/  IMAD R28, R28, R33, R25 ;  /* 0x000000211c1c7224 */ /* 0x000fe400078e0219 */
[----:B------:R-:W-:Y:S02]  /*7d90*/  IMAD R7, R7, R22, R18 ;  /* 0x0000001607077224 */ /* 0x000fe400078e0212 */
[----:B------:R-:W-:-:S03]  /*7da0*/  IMAD.MOV.U32 R10, RZ, RZ, 0x1 ;  /* 0x00000001ff0a7424 */ /* 0x000fc600078e00ff */
[----:B------:R-:W-:Y:S02]  /*7db0*/  SEL R11, R7, R28, !P2 ;  /* 0x0000001c070b7207 */ /* 0x000fe40005000000 */
[----:B------:R-:W-:Y:S01]  /*7dc0*/  SEL R28, R28, R7, !P2 ;  /* 0x000000071c1c7207 */ /* 0x000fe20005000000 */
[----:B------:R-:W-:-:S07]  /*7dd0*/  IMAD.MOV.U32 R7, RZ, RZ, R19 ;  /* 0x000000ffff077224 */ /* 0x000fce00078e0013 */
.L_x_168:
[----:B------:R-:W-:Y:S01]  /*7de0*/  LOP3.LUT P0, RZ, R10, 0xff, RZ, 0xc0, !PT ;  /* 0x000000ff0aff7812 */ /* 0x000fe2000780c0ff */
[----:B------:R-:W-:-:S12]  /*7df0*/  IMAD.MOV.U32 R10, RZ, RZ, R28 ;  /* 0x000000ffff0a7224 */ /* 0x000fd800078e001c */
[----:B------:R-:W-:Y:S05]  /*7e00*/  @P0 BRA `(.L_x_171) ;  /* 0xffffff9000e80947 */ /* 0x000fea000383ffff */
[----:B------:R-:W-:Y:S05]  /*7e10*/  EXIT ;  /* 0x000000000000794d */ /* 0x000fea0003800000 */
.L_x_7:
[----:B0-----:R-:W-:Y:S01]  /*7e20*/  ULDC.64 UR4, c[0x0][0x650] ;  /* 0x0001940000047ab9 */ /* 0x001fe20000000a00 */
        /* <DEDUP_REMOVED lines=25> */
.L_x_173:
[----:B------:R-:W0:Y:S01]  /*7fc0*/  LDC.64 R28, c[0x0][0x640] ;  /* 0x00019000ff1c7b82 */ /* 0x000e220000000a00 */
[-CC-:B------:R-:W-:Y:S01]  /*7fd0*/  SHF.R.U64 R21, R16, R6.reuse, R17.reuse ;  /* 0x0000000610157219 */ /* 0x180fe20000001211 */
[----:B------:R-:W-:Y:S01]  /*7fe0*/  IMAD.MOV.U32 R31, RZ, RZ, 0x1 ;  /* 0x00000001ff1f7424 */ /* 0x000fe200078e00ff */
[----:B------:R-:W-:Y:S02]  /*7ff0*/  SHF.R.U32.HI R5, RZ, R6, R17 ;  /* 0x00000006ff057219 */ /* 0x000fe40000011611 */
        /* <DEDUP_REMOVED lines=9> */
[----:B0-----:R-:W-:Y:S01]  /*8090*/  ISETP.NE.U32.AND P0, PT, R28, RZ, PT ;  /* 0x000000ff1c00720c */ /* 0x001fe20003f05070 */
[----:B------:R-:W-:-:S03]  /*80a0*/  IMAD.MOV.U32 R11, RZ, RZ, -0x1 ;  /* 0xffffffffff0b7424 */ /* 0x000fc600078e00ff */
[----:B------:R-:W-:Y:S02]  /*80b0*/  ISETP.NE.AND.EX P0, PT, R29, RZ, PT, P0 ;  /* 0x000000ff1d00720c */ /* 0x000fe40003f05300 */
[----:B------:R-:W0:Y:S01]  /*80c0*/  LDC R24, c[0x0][0x600] ;  /* 0x00018000ff187b82 */ /* 0x000e220000000800 */
[-CC-:B-1----:R-:W-:Y:S02]  /*80d0*/  SHF.R.U64 R18, R10, R14.reuse, R5.reuse ;  /* 0x0000000e0a127219 */ /* 0x182fe40000001205 */
[----:B------:R-:W-:-:S05]  /*80e0*/  SHF.R.U32.HI R5, RZ, R14, R5 ;  /* 0x0000000eff057219 */ /* 0x000fca0000011605 */
        /* <DEDUP_REMOVED lines=21> */
.L_x_174:
[----:B-1----:R-:W-:Y:S01]  /*8240*/  SHF.R.U64 R6, R10, R25, R11 ;  /* 0x000000190a067219 */ /* 0x002fe2000000120b */
[----:B0-----:R-:W-:Y:S01]  /*8250*/  VIADD R11, R24, 0xffffffff ;  /* 0xffffffff180b7836 */ /* 0x001fe20000000000 */
[----:B------:R-:W-:Y:S01]  /*8260*/  SHF.L.U32 R9, R31, R26, RZ ;  /* 0x0000001a1f097219 */ /* 0x000fe200000006ff */
[----:B------:R-:W-:Y:S01]  /*8270*/  @P2 IMAD R12, R13, R20, R8 ;  /* 0x000000140d0c2224 */ /* 0x000fe200078e0208 */
[----:B------:R-:W-:Y:S01]  /*8280*/  LOP3.LUT R5, R22, R33, RZ, 0xc0, !PT ;  /* 0x0000002116057212 */ /* 0x000fe200078ec0ff */
[----:B------:R-:W-:Y:S01]  /*8290*/  IMAD.MOV R10, RZ, RZ, -R6 ;  /* 0x000000ffff0a7224 */ /* 0x000fe200078e0a06 */
[----:B------:R-:W-:Y:S01]  /*82a0*/  LOP3.LUT R18, R18, R11, RZ, 0xc0, !PT ;  /* 0x0000000b12127212 */ /* 0x000fe200078ec0ff */
[----:B------:R-:W-:Y:S02]  /*82b0*/  IMAD.MOV.U32 R8, RZ, RZ, 0x1 ;  /* 0x00000001ff087424 */ /* 0x000fe400078e00ff */
[----:B------:R-:W-:Y:S02]  /*82c0*/  IMAD R9, R9, R6, R5 ;  /* 0x0000000609097224 */ /* 0x000fe400078e0205 */
[----:B--2---:R-:W-:-:S02]  /*82d0*/  IMAD R5, R10, R27, R23 ;  /* 0x0000001b0a057224 */ /* 0x004fc400078e0217 */
[----:B---3--:R-:W-:Y:S02]  /*82e0*/  IMAD R6, R9, R30, R12 ;  /* 0x0000001e09067224 */ /* 0x008fe400078e020c */
[----:B------:R-:W-:Y:S01]  /*82f0*/  IMAD R9, R5, R24, R18 ;  /* 0x0000001805097224 */ /* 0x000fe200078e0212 */
[----:B------:R-:W-:Y:S01]  /*8300*/  PRMT R5, R8, 0x7610, R5 ;  /* 0x0000761008057816 */ /* 0x000fe20000000005 */
[----:B------:R-:W-:-:S03]  /*8310*/  IMAD.MOV.U32 R16, RZ, RZ, R21 ;  /* 0x000000ffff107224 */ /* 0x000fc600078e0015 */
[----:B------:R-:W-:Y:S02]  /*8320*/  SEL R17, R9, R6, !P2 ;  /* 0x0000000609117207 */ /* 0x000fe40005000000 */
[----:B------:R-:W-:-:S07]  /*8330*/  SEL R6, R6, R9, !P2 ;  /* 0x0000000906067207 */ /* 0x000fce0005000000 */
.L_x_172:
[----:B------:R-:W-:-:S08]  /*8340*/  NOP ;  /* 0x0000000000007918 */ /* 0x000fd00000000000 */
[----:B------:R-:W0:-:S00]  /*8350*/  USETMAXREG.DEALLOC.CTAPOOL 0x28 ;  /* 0x00000028000079c8 */ /* 0x000e0000080e0500 */
[----:B0-----:R-:W-:-:S13]  /*8360*/  ISETP.NE.AND P0, PT, R7, RZ, PT ;  /* 0x000000ff0700720c */ /* 0x001fda0003f05270 */
[----:B------:R-:W-:Y:S05]  /*8370*/  @P0 EXIT ;  /* 0x000000000000094d */ /* 0x000fea0003800000 */
[----:B------:R-:W-:Y:S01]  /*8380*/  LOP3.LUT P0, RZ, R5, 0xff, RZ, 0xc0, !PT ;  /* 0x000000ff05ff7812 */ /* 0x000fe2000780c0ff */
[----:B------:R-:W-:Y:S02]  /*8390*/  IMAD.MOV.U32 R11, RZ, RZ, 0x1 ;  /* 0x00000001ff0b7424 */ /* 0x000fe400078e00ff */
[----:B------:R-:W-:-:S10]  /*83a0*/  IMAD.MOV.U32 R15, RZ, RZ, RZ ;  /* 0x000000ffff0f7224 */ /* 0x000fd400078e00ff */
[----:B------:R-:W-:Y:S05]  /*83b0*/  @!P0 BRA `(.L_x_175) ;  /* 0x0000000c00708947 */ /* 0x000fea0003800000 */
[----:B------:R-:W0:Y:S01]  /*83c0*/  LDC R5, c[0x0][0x28c] ;  /* 0x0000a300ff057b82 */ /* 0x000e220000000800 */
[----:B------:R-:W-:Y:S01]  /*83d0*/  UMOV UR14, 0x1 ;  /* 0x00000001000e7882 */ /* 0x000fe20000000000 */
[----:B------:R-:W-:Y:S01]  /*83e0*/  ULDC UR9, c[0x0][0xc] ;  /* 0x0000030000097ab9 */ /* 0x000fe20000000800 */
[----:B------:R-:W-:Y:S01]  /*83f0*/  ULDC UR12, c[0x0][0x10] ;  /* 0x00000400000c7ab9 */ /* 0x000fe20000000800 */
[----:B------:R-:W-:Y:S01]  /*8400*/  ULDC UR5, c[0x0][0x658] ;  /* 0x0001960000057ab9 */ /* 0x000fe20000000800 */
[----:B------:R-:W-:Y:S01]  /*8410*/  UMOV UR7, 0xffffffff ;  /* 0xffffffff00077882 */ /* 0x000fe20000000000 */
[----:B------:R-:W-:Y:S01]  /*8420*/  BSSY B0, `(.L_x_175) ;  /* 0x00000d5000007945 */ /* 0x000fe20003800000 */
[----:B------:R-:W-:Y:S01]  /*8430*/  USHF.L.U32 UR7, UR7, UR5, URZ ;  /* 0x0000000507077299 */ /* 0x000fe2000800063f */
[----:B------:R-:W1:Y:S01]  /*8440*/  S2UR UR8, SR_CgaCtaId ;  /* 0x00000000000879c3 */ /* 0x000e620000008800 */
[----:B------:R-:W-:Y:S01]  /*8450*/  USHF.L.U32 UR5, UR14, UR5, URZ ;  /* 0x000000050e057299 */ /* 0x000fe2000800063f */
[----:B------:R-:W-:Y:S01]  /*8460*/  IMAD.MOV.U32 R13, RZ, RZ, 0x1 ;  /* 0x00000001ff0d7424 */ /* 0x000fe200078e00ff */
[----:B------:R-:W-:Y:S01]  /*8470*/  LOP3.LUT R14, R4, 0x2, RZ, 0xfc, !PT ;  /* 0x00000002040e7812 */ /* 0x000fe200078efcff */
[----:B------:R-:W-:Y:S01]  /*8480*/  IMAD.MOV.U32 R11, RZ, RZ, 0x1 ;  /* 0x00000001ff0b7424 */ /* 0x000fe200078e00ff */
[----:B------:R-:W-:Y:S01]  /*8490*/  ULDC UR4, c[0x0][0x600] ;  /* 0x0001800000047ab9 */ /* 0x000fe20000000800 */
[----:B------:R-:W-:Y:S01]  /*84a0*/  IMAD.MOV.U32 R15, RZ, RZ, RZ ;  /* 0x000000ffff0f7224 */ /* 0x000fe200078e00ff */
[----:B------:R-:W-:Y:S01]  /*84b0*/  UMOV UR15, 0x5 ;  /* 0x00000005000f7882 */ /* 0x000fe20000000000 */
[----:B------:R-:W-:-:S02]  /*84c0*/  UIADD3 UR4, UR4, -0x1, URZ ;  /* 0xffffffff04047890 */ /* 0x000fc4000fffe03f */
[----:B------:R-:W-:Y:S01]  /*84d0*/  ULOP3.LUT UR7, URZ, UR7, URZ, 0x33, !UPT ;  /* 0x000000073f077292 */ /* 0x000fe2000f8e333f */
[----:B------:R-:W-:Y:S01]  /*84e0*/  ULDC.64 UR30, c[0x0][0x198] ;  /* 0x00006600001e7ab9 */ /* 0x000fe20000000a00 */
[----:B0-----:R-:W-:-:S05]  /*84f0*/  VIADD R5, R5, 0x3f ;  /* 0x0000003f05057836 */ /* 0x001fca0000000000 */
[----:B------:R-:W-:Y:S01]  /*8500*/  SHF.R.S32.HI R8, RZ, 0x1f, R5 ;  /* 0x0000001fff087819 */ /* 0x000fe20000011405 */
[----:B-1----:R-:W-:-:S03]  /*8510*/  ULOP3.LUT UR10, UR8, 0x1, URZ, 0xc0, !UPT ;  /* 0x00000001080a7892 */ /* 0x002fc6000f8ec03f */
[----:B------:R-:W-:Y:S01]  /*8520*/  LEA.HI R8, R8, R5, RZ, 0x6 ;  /* 0x0000000508087211 */ /* 0x000fe200078f30ff */
[----:B------:R-:W-:Y:S02]  /*8530*/  USHF.R.U32.HI UR28, URZ, 0x1, UR8 ;  /* 0x000000013f1c7899 */ /* 0x000fe40008011608 */
[----:B------:R-:W-:Y:S01]  /*8540*/  USHF.L.U32 UR6, UR8, 0x6, URZ ;  /* 0x0000000608067899 */ /* 0x000fe2000800063f */
[----:B------:R-:W-:Y:S01]  /*8550*/  SHF.R.S32.HI R10, RZ, 0x6, R8 ;  /* 0x00000006ff0a7819 */ /* 0x000fe20000011408 */
[----:B------:R-:W-:Y:S02]  /*8560*/  USHF.L.U32 UR27, UR8, 0xc, URZ ;  /* 0x0000000c081b7899 */ /* 0x000fe4000800063f */
[----:B------:R-:W-:Y:S02]  /*8570*/  ULOP3.LUT UR8, UR8, 0xfffffffe, URZ, 0xc0, !UPT ;  /* 0xfffffffe08087892 */ /* 0x000fe4000f8ec03f */
[----:B------:R-:W-:Y:S01]  /*8580*/  UISETP.GT.U32.AND UP0, UPT, UR10, 0xffff, UPT ;  /* 0x0000ffff0a00788c */ /* 0x000fe2000bf04070 */
[----:B------:R-:W-:Y:S01]  /*8590*/  VIADD R5, R10, 0x1 ;  /* 0x000000010a057836 */ /* 0x000fe20000000000 */
[----:B------:R-:W-:-:S02]  /*85a0*/  USHF.L.U32 UR13, UR14, UR8, URZ ;  /* 0x000000080e0d7299 */ /* 0x000fc4000800063f */
[----:B------:R-:W-:Y:S02]  /*85b0*/  ULOP3.LUT UR11, UR8, 0x1, URZ, 0xfc, !UPT ;  /* 0x00000001080b7892 */ /* 0x000fe4000f8efc3f */
[----:B------:R-:W-:Y:S02]  /*85c0*/  UIMAD.WIDE.U32 UR8, UR9, UR12, URZ ;  /* 0x0000000c090872a5 */ /* 0x000fe4000f8e003f */
[----:B------:R-:W-:Y:S01]  /*85d0*/  USEL UR10, UR10, 0xffff, !UP0 ;  /* 0x0000ffff0a0a7887 */ /* 0x000fe2000c000000 */
[----:B------:R-:W-:Y:S01]  /*85e0*/  ULDC UR12, c[0x0][0x14] ;  /* 0x00000500000c7ab9 */ /* 0x000fe20000000800 */
[----:B------:R-:W-:Y:S02]  /*85f0*/  USHF.L.U32 UR11, UR14, UR11, URZ ;  /* 0x0000000b0e0b7299 */ /* 0x000fe4000800063f */
[----:B------:R-:W-:Y:S02]  /*8600*/  UIMAD.WIDE.U32 UR24, UR8, UR12, URZ ;  /* 0x0000000c081872a5 */ /* 0x000fe4000f8e003f */
[----:B------:R-:W-:-:S02]  /*8610*/  UIMAD UR14, UR9, UR12, URZ ;  /* 0x0000000c090e72a4 */ /* 0x000fc4000f8e023f */
[----:B------:R-:W-:Y:S02]  /*8620*/  ULOP3.LUT UR10, UR10, 0xffff, URZ, 0xc0, !UPT ;  /* 0x0000ffff0a0a7892 */ /* 0x000fe4000f8ec03f */
[----:B------:R-:W-:Y:S02]  /*8630*/  ULOP3.LUT UR6, UR6, 0x40, URZ, 0xc0, !UPT ;  /* 0x0000004006067892 */ /* 0x000fe4000f8ec03f */
[----:B------:R-:W-:Y:S02]  /*8640*/  ULOP3.LUT UR13, UR13, UR11, URZ, 0xfc, !UPT ;  /* 0x0000000b0d0d7292 */ /* 0x000fe4000f8efc3f */
[----:B------:R-:W-:Y:S02]  /*8650*/  UIADD3 UR14, UR25, UR14, URZ ;  /* 0x0000000e190e7290 */ /* 0x000fe4000fffe03f */
[----:B------:R-:W-:-:S12]  /*8660*/  USHF.L.U32 UR15, UR15, UR10, URZ ;  /* 0x0000000a0f0f7299 */ /* 0x000fd8000800063f */
.L_x_186:
[----:B------:R-:W-:-:S03]  /*8670*/  UMOV UR8, 0xffffffff ;  /* 0xffffffff00087882 */ /* 0x000fc60000000000 */
[----:B------:R-:W-:Y:S05]  /*8680*/  BRA.DIV UR8, `(.L_x_176) ;  /* 0x0000000e08887947 */ /* 0x000fea000b800000 */
[----:B------:R-:W-:-:S13]  /*8690*/  ELECT P0, URZ, PT ;  /* 0x00000000003f782f */ /* 0x000fda0003800000 */
.L_x_196:
[----:B------:R-:W0:Y:S01]  /*86a0*/  LDC R7, c[0x0][0x28c] ;  /* 0x0000a300ff077b82 */ /* 0x000e220000000800 */
[----:B------:R-:W-:Y:S01]  /*86b0*/  BSSY B1, `(.L_x_177) ;  /* 0x000003b000017945 */ /* 0x000fe20003800000 */
[----:B0-----:R-:W-:-:S13]  /*86c0*/  ISETP.LT.OR P0, PT, R7, 0x1, !P0 ;  /* 0x000000010700780c */ /* 0x001fda0004701670 */
[----:B------:R-:W-:Y:S05]  /*86d0*/  @P0 BRA `(.L_x_178) ;  /* 0x0000000000e00947 */ /* 0x000fea0003800000 */
[----:B------:R-:W-:Y:S01]  /*86e0*/  LEA R9, R6, UR28, 0x1 ;  /* 0x0000001c06097c11 */ /* 0x000fe2000f8e08ff */
[----:B------:R-:W-:Y:S01]  /*86f0*/  IMAD.MOV.U32 R21, RZ, RZ, RZ ;  /* 0x000000ffff157224 */ /* 0x000fe200078e00ff */
[----:B------:R-:W-:Y:S01]  /*8700*/  LEA R17, R17, UR6, 0x7 ;  /* 0x0000000611117c11 */ /* 0x000fe2000f8e38ff */
[----:B------:R-:W-:Y:S02]  /*8710*/  IMAD.MOV.U32 R6, RZ, RZ, R5 ;  /* 0x000000ffff067224 */ /* 0x000fe400078e0005 */
[----:B------:R-:W-:Y:S02]  /*8720*/  IMAD.MOV.U32 R7, RZ, RZ, R11 ;  /* 0x000000ffff077224 */ /* 0x000fe400078e000b */
[----:B------:R-:W-:Y:S02]  /*8730*/  IMAD.MOV.U32 R8, RZ, RZ, R15 ;  /* 0x000000ffff087224 */ /* 0x000fe400078e000f */
[----:B------:R-:W-:-:S07]  /*8740*/  IMAD.SHL.U32 R18, R9, 0x40, RZ ;  /* 0x0000004009127824 */ /* 0x000fce00078e00ff */
.L_x_181:
[----:B------:R-:W0:Y:S01]  /*8750*/  S2R R12, SR_CgaCtaId ;  /* 0x00000000000c7919 */ /* 0x000e220000008800 */
[----:B------:R-:W-:Y:S02]  /*8760*/  MOV R9, 0x400 ;  /* 0x0000040000097802 */ /* 0x000fe40000000f00 */
[----:B------:R-:W-:Y:S02]  /*8770*/  LOP3.LUT P1, RZ, R0, 0x7f, RZ, 0xc0, !PT ;  /* 0x0000007f00ff7812 */ /* 0x000fe4000782c0ff */
[----:B0-----:R-:W-:Y:S02]  /*8780*/  LEA R19, R12, R9, 0x18 ;  /* 0x000000090c137211 */ /* 0x001fe400078ec0ff */
[----:B------:R-:W-:-:S09]  /*8790*/  SHF.L.U32 R9, R7, 0x1f, RZ ;  /* 0x0000001f07097819 */ /* 0x000fd200000006ff */
[----:B------:R-:W0:Y:S01]  /*87a0*/  @!P1 LDC R12, c[0x0][0x500] ;  /* 0x00014000ff0c9b82 */ /* 0x000e220000000800 */
[----:B------:R-:W-:-:S04]  /*87b0*/  IMAD R20, R8, 0x8, R19 ;  /* 0x0000000808147824 */ /* 0x000fc800078e0213 */
[----:B------:R-:W1:Y:S02]  /*87c0*/  SYNCS.PHASECHK.TRANS64.TRYWAIT P0, [R20+URZ+0x18], R9 ;  /* 0x00001809140075a7 */ /* 0x000e64000800017f */
[----:B-1----:R-:W-:Y:S05]  /*87d0*/  @!P0 BRA `(.L_x_179) ;  /* 0x0000000c00548947 */ /* 0x002fea0003800000 */
.L_x_197:
[----:B-1----:R-:W-:Y:S01]  /*87e0*/  PRMT R9, R14, 0x9910, RZ ;  /* 0x000099100e097816 */ /* 0x002fe200000000ff */
[----:B0-----:R0:W-:Y:S03]  /*87f0*/  @!P1 SYNCS.ARRIVE.TRANS64 RZ, [R20+URZ], R12 ;  /* 0x0000000c14ff99a7 */ /* 0x0011e6000800003f */
[----:B------:R-:W-:-:S13]  /*8800*/  ISETP.NE.AND P0, PT, R9, 0x2, PT ;  /* 0x000000020900780c */ /* 0x000fda0003f05270 */
[----:B0-----:R-:W-:Y:S05]  /*8810*/  @P0 BRA `(.L_x_180) ;  /* 0x0000000000040947 */ /* 0x001fea0003800000 */
[----:B------:R-:W-:Y:S01]  /*8820*/  BPT.TRAP 0x1 ;  /* 0x000000040000795c */ /* 0x000fe20000300000 */
.L_x_180:
[----:B------:R-:W-:Y:S01]  /*8830*/  R2UR UR8, R8 ;  /* 0x00000000080872ca */ /* 0x000fe200000e0000 */
[----:B------:R-:W-:Y:S01]  /*8840*/  VIADD R6, R6, 0xffffffff ;  /* 0xffffffff06067836 */ /* 0x000fe20000000000 */
[----:B------:R-:W-:Y:S01]  /*8850*/  R2UR UR22, R19 ;  /* 0x00000000131672ca */ /* 0x000fe200000e0000 */
[----:B------:R-:W-:Y:S01]  /*8860*/  UIADD3 UR16, UP0, UR30, 0xf0, URZ ;  /* 0x000000f01e107890 */ /* 0x000fe2000ff1e03f */
[----:B------:R-:W-:Y:S01]  /*8870*/  R2UR UR23, R18 ;  /* 0x00000000121772ca */ /* 0x000fe200000e0000 */
[----:B------:R-:W-:Y:S01]  /*8880*/  UIADD3 UR32, UP1, UR30, 0x1f0, URZ ;  /* 0x000001f01e207890 */ /* 0x000fe2000ff3e03f */
[----:B------:R-:W-:Y:S01]  /*8890*/  R2UR UR9, R20 ;  /* 0x00000000140972ca */ /* 0x000fe200000e0000 */
[----:B------:R-:W-:Y:S01]  /*88a0*/  UIADD3.X UR17, URZ, UR31, URZ, UP0, !UPT ;  /* 0x0000001f3f117290 */ /* 0x000fe200087fe43f */
[----:B------:R-:W-:Y:S01]  /*88b0*/  R2UR UR10, R21 ;  /* 0x00000000150a72ca */ /* 0x000fe200000e0000 */
[----:B------:R-:W-:Y:S01]  /*88c0*/  UPRMT UR20, URZ, 0x5410, UR15 ;  /* 0x000054103f147896 */ /* 0x000fe2000800000f */
[----:B------:R-:W-:Y:S01]  /*88d0*/  R2UR UR12, R16 ;  /* 0x00000000100c72ca */ /* 0x000fe200000e0000 */
[----:B------:R-:W-:Y:S01]  /*88e0*/  VIADD R8, R8, 0x1 ;  /* 0x0000000108087836 */ /* 0x000fe20000000000 */
[----:B------:R-:W-:Y:S01]  /*88f0*/  R2UR UR26, R17 ;  /* 0x00000000111a72ca */ /* 0x000fe200000e0000 */
[----:B------:R-:W-:Y:S01]  /*8900*/  USHF.L.U32 UR8, UR8, 0xd, URZ ;  /* 0x0000000d08087899 */ /* 0x000fe2000800063f */
[----:B------:R-:W-:Y:S01]  /*8910*/  ISETP.GT.AND P1, PT, R6, 0x1, PT ;  /* 0x000000010600780c */ /* 0x000fe20003f24270 */
[----:B------:R-:W-:Y:S01]  /*8920*/  UPRMT UR29, URZ, 0x5410, UR13 ;  /* 0x000054103f1d7896 */ /* 0x000fe2000800000d */
[C---:B------:R-:W-:Y:S01]  /*8930*/  ISETP.NE.AND P0, PT, R8.reuse, 0x3, PT ;  /* 0x000000030800780c */ /* 0x040fe20003f05270 */
[----:B------:R-:W-:Y:S01]  /*8940*/  ULEA UR11, UR28, UR8, 0xc ;  /* 0x000000081c0b7291 */ /* 0x000fe2000f8e603f */
[----:B------:R-:W-:Y:S01]  /*8950*/  VIADD R21, R21, 0x40 ;  /* 0x0000004015157836 */ /* 0x000fe20000000000 */
[----:B------:R-:W-:Y:S01]  /*8960*/  ULOP3.LUT UR8, UR8, 0x1000, UR27, 0xf8, !UPT ;  /* 0x0000100008087892 */ /* 0x000fe2000f8ef81b */
[----:B------:R-:W-:Y:S01]  /*8970*/  SEL R12, RZ, 0x1, P0 ;  /* 0x00000001ff0c7807 */ /* 0x000fe20000000000 */
[----:B------:R-:W-:Y:S01]  /*8980*/  UIADD3 UR21, UR22, 0x100, UR11 ;  /* 0x0000010016157890 */ /* 0x000fe2000fffe00b */
[----:B------:R-:W-:Y:S01]  /*8990*/  SEL R8, R8, RZ, P0 ;  /* 0x000000ff08087207 */ /* 0x000fe20000000000 */
[----:B------:R-:W-:Y:S01]  /*89a0*/  UIADD3 UR22, UR22, 0x6100, UR8 ;  /* 0x0000610016167890 */ /* 0x000fe2000fffe008 */
[----:B------:R-:W-:Y:S01]  /*89b0*/  LOP3.LUT R7, R7, R12, RZ, 0x3c, !PT ;  /* 0x0000000c07077212 */ /* 0x000fe200078e3cff */
[----:B------:R-:W-:Y:S01]  /*89c0*/  UIADD3.X UR33, URZ, UR31, URZ, UP1, !UPT ;  /* 0x0000001f3f217290 */ /* 0x000fe20008ffe43f */
[----:B------:R-:W-:Y:S01]  /*89d0*/  UMOV UR18, 0x0 ;  /* 0x0000000000127882 */ /* 0x000fe20000000000 */
[----:B------:R-:W-:Y:S01]  /*89e0*/  UMOV UR19, 0x10000000 ;  /* 0x1000000000137882 */ /* 0x000fe20000000000 */
[----:B------:R-:W-:Y:S01]  /*89f0*/  UMOV UR11, UR23 ;  /* 0x00000017000b7c82 */ /* 0x000fe20008000000 */
[----:B------:R-:W-:-:S02]  /*8a00*/  UMOV UR8, UR21 ;  /* 0x0000001500087c82 */ /* 0x000fc40008000000 */
[----:B------:R0:W-:Y:S02]  /*8a10*/  UTMALDG.3D.MULTICAST [UR8], [UR16], UR20, desc[UR18] ;  /* 0x00001208100073b4 */ /* 0x0001e40008011814 */
[----:B0-----:R-:W-:Y:S01]  /*8a20*/  UMOV UR8, UR22 ;  /* 0x0000001600087c82 */ /* 0x001fe20008000000 */
[----:B------:R-:W-:Y:S02]  /*8a30*/  UMOV UR11, UR26 ;  /* 0x0000001a000b7c82 */ /* 0x000fe40008000000 */
[----:B------:R0:W-:Y:S02]  /*8a40*/  UTMALDG.3D.MULTICAST [UR8], [UR32], UR29, desc[UR18] ;  /* 0x00001208200073b4 */ /* 0x0001e4000801181d */
[----:B0-----:R-:W-:Y:S05]  /*8a50*/  @P1 BRA `(.L_x_181) ;  /* 0xfffffffc003c1947 */ /* 0x001fea000383ffff */
.L_x_178:
[----:B------:R-:W-:Y:S05]  /*8a60*/  BSYNC B1 ;  /* 0x0000000000017941 */ /* 0x000fea0003800000 */
.L_x_177:
[----:B------:R-:W-:Y:S01]  /*8a70*/  LOP3.LUT P1, RZ, R13, 0xff, RZ, 0xc0, !PT ;  /* 0x000000ff0dff7812 */ /* 0x000fe2000782c0ff */
[C---:B------:R-:W-:Y:S01]  /*8a80*/  IMAD.IADD R15, R10.reuse, 0x1, R15 ;  /* 0x000000010a0f7824 */ /* 0x040fe200078e020f */
[----:B------:R-:W-:Y:S01]  /*8a90*/  ULDC.64 UR8, c[0x0][0x650] ;  /* 0x0001940000087ab9 */ /* 0x000fe20000000a00 */
[C---:B------:R-:W-:Y:S01]  /*8aa0*/  ISETP.GE.U32.AND P3, PT, R10.reuse, 0x3, PT ;  /* 0x000000030a00780c */ /* 0x040fe20003f66070 */
[----:B------:R-:W-:Y:S01]  /*8ab0*/  BSSY B1, `(.L_x_182) ;  /* 0x0000069000017945 */ /* 0x000fe20003800000 */
[----:B------:R-:W-:Y:S01]  /*8ac0*/  IMAD.MOV.U32 R17, RZ, RZ, -0x1 ;  /* 0xffffffffff117424 */ /* 0x000fe200078e00ff */
[----:B------:R-:W-:Y:S01]  /*8ad0*/  ISETP.GT.U32.AND P0, PT, R15, 0x2, PT ;  /* 0x000000020f00780c */ /* 0x000fe20003f04070 */
[----:B------:R-:W-:Y:S01]  /*8ae0*/  IMAD.MOV.U32 R16, RZ, RZ, -0x1 ;  /* 0xffffffffff107424 */ /* 0x000fe200078e00ff */
[----:B------:R-:W-:Y:S02]  /*8af0*/  PRMT R13, RZ, 0x7610, R13 ;  /* 0x00007610ff0d7816 */ /* 0x000fe4000000000d */
[----:B------:R-:W-:-:S03]  /*8b00*/  ISETP.LT.U32.AND P0, PT, R10, 0x3, P0 ;  /* 0x000000030a00780c */ /* 0x000fc60000701070 */
[----:B------:R-:W0:Y:S01]  /*8b10*/  @P1 S2R R7, SR_CgaCtaId ;  /* 0x0000000000071919 */ /* 0x000e220000008800 */
[----:B------:R-:W-:-:S04]  /*8b20*/  @P1 MOV R6, 0x400 ;  /* 0x0000040000061802 */ /* 0x000fc80000000f00 */
[----:B0-----:R-:W-:Y:S01]  /*8b30*/  @P1 LEA R8, R7, R6, 0x18 ;  /* 0x0000000607081211 */ /* 0x001fe200078ec0ff */
[----:B------:R-:W-:Y:S01]  /*8b40*/  IMAD.WIDE.U32 R6, R15, -0x55555555, RZ ;  /* 0xaaaaaaab0f067825 */ /* 0x000fe200078e00ff */
[----:B------:R-:W-:Y:S02]  /*8b50*/  SEL R6, RZ, 0x1, !P0 ;  /* 0x00000001ff067807 */ /* 0x000fe40004000000 */
[----:B------:R0:W-:Y:S01]  /*8b60*/  @P1 SYNCS.ARRIVE.TRANS64.A1T0 RZ, [R8+URZ+0x48], RZ ;  /* 0x000048ff08ff19a7 */ /* 0x0001e2000810003f */
[----:B------:R-:W-:Y:S02]  /*8b70*/  IADD3 R2, P1, R2, UR24, RZ ;  /* 0x0000001802027c10 */ /* 0x000fe4000ff3e0ff */
[----:B------:R-:W-:Y:S01]  /*8b80*/  LOP3.LUT R11, R11, R6, RZ, 0x3c, !PT ;  /* 0x000000060b0b7212 */ /* 0x000fe200078e3cff */
[----:B------:R-:W-:Y:S01]  /*8b90*/  IMAD.MOV.U32 R6, RZ, RZ, -0x1 ;  /* 0xffffffffff067424 */ /* 0x000fe200078e00ff */
[----:B------:R-:W-:Y:S02]  /*8ba0*/  IADD3.X R3, R3, UR14, RZ, P1, !PT ;  /* 0x0000000e03037c10 */ /* 0x000fe40008ffe4ff */
[----:B------:R-:W-:-:S02]  /*8bb0*/  ISETP.GE.U32.AND P0, PT, R2, UR8, PT ;  /* 0x0000000802007c0c */ /* 0x000fc4000bf06070 */
[----:B0-----:R-:W-:Y:S02]  /*8bc0*/  SHF.R.U32.HI R8, RZ, 0x1, R7 ;  /* 0x00000001ff087819 */ /* 0x001fe40000011607 */
[----:B------:R-:W-:Y:S02]  /*8bd0*/  ISETP.GE.U32.AND.EX P0, PT, R3, UR9, PT, P0 ;  /* 0x0000000903007c0c */ /* 0x000fe4000bf06100 */
[----:B------:R-:W-:Y:S01]  /*8be0*/  @P3 LOP3.LUT R11, R11, 0x1, R8, 0x78, !PT ;  /* 0x000000010b0b3812 */ /* 0x000fe200078e7808 */
[----:B------:R-:W-:Y:S01]  /*8bf0*/  IMAD R15, R8, -0x3, R15 ;  /* 0xfffffffd080f7824 */ /* 0x000fe200078e020f */
[----:B------:R-:W-:-:S09]  /*8c00*/  PRMT R7, RZ, 0x7610, R7 ;  /* 0x00007610ff077816 */ /* 0x000fd20000000007 */
[----:B------:R-:W-:Y:S05]  /*8c10*/  @P0 BRA `(.L_x_183) ;  /* 0x0000000400480947 */ /* 0x000fea0003800000 */
[----:B------:R-:W0:Y:S01]  /*8c20*/  S2R R17, SR_CTAID.X ;  /* 0x0000000000117919 */ /* 0x000e220000002500 */
[----:B------:R-:W-:Y:S01]  /*8c30*/  ULDC.64 UR8, c[0x0][0x628] ;  /* 0x00018a0000087ab9 */ /* 0x000fe20000000a00 */
[----:B------:R-:W1:Y:S01]  /*8c40*/  LDC R18, c[0x0][0x144] ;  /* 0x00005100ff127b82 */ /* 0x000e620000000800 */
[----:B------:R-:W-:Y:S01]  /*8c50*/  ISETP.NE.U32.AND P0, PT, RZ, UR8, PT ;  /* 0x00000008ff007c0c */ /* 0x000fe2000bf05070 */
[----:B------:R-:W2:Y:S01]  /*8c60*/  S2R R12, SR_CTAID.Y ;  /* 0x00000000000c7919 */ /* 0x000ea20000002600 */
[----:B------:R-:W-:Y:S01]  /*8c70*/  ULDC UR10, c[0x0][0x150] ;  /* 0x00005400000a7ab9 */ /* 0x000fe20000000800 */
[----:B------:R-:W-:Y:S01]  /*8c80*/  ULDC UR11, c[0x0][0x630] ;  /* 0x00018c00000b7ab9 */ /* 0x000fe20000000800 */
[----:B------:R-:W-:Y:S01]  /*8c90*/  ISETP.NE.AND.EX P0, PT, RZ, UR9, PT, P0 ;  /* 0x00000009ff007c0c */ /* 0x000fe2000bf05300 */
[----:B------:R-:W-:Y:S01]  /*8ca0*/  IMAD.MOV.U32 R6, RZ, RZ, R2 ;  /* 0x000000ffff067224 */ /* 0x000fe200078e0002 */
[----:B0-----:R-:W-:-:S05]  /*8cb0*/  I2FP.F32.U32 R7, R17 ;  /* 0x0000001100077245 */ /* 0x001fca0000201000 */
[----:B------:R-:W-:Y:S01]  /*8cc0*/  FMUL R20, R7, UR10 ;  /* 0x0000000a07147c20 */ /* 0x000fe20008400000 */
[----:B------:R-:W-:-:S05]  /*8cd0*/  IMAD.MOV.U32 R7, RZ, RZ, R3 ;  /* 0x000000ffff077224 */ /* 0x000fca00078e0003 */
[----:B--2---:R-:W-:Y:S05]  /*8ce0*/  @!P0 BRA `(.L_x_184) ;  /* 0x0000000000288947 */ /* 0x004fea0003800000 */
[----:B------:R-:W-:Y:S02]  /*8cf0*/  ULDC UR10, c[0x0][0x634] ;  /* 0x00018d00000a7ab9 */ /* 0x000fe40000000800 */
[----:B------:R-:W-:-:S05]  /*8d00*/  IADD3 R7, P0, R2, UR10, RZ ;  /* 0x0000000a02077c10 */ /* 0x000fca000ff1e0ff */
[----:B------:R-:W-:-:S04]  /*8d10*/  IMAD.X R19, RZ, RZ, R3, P0 ;  /* 0x000000ffff137224 */ /* 0x000fc800000e0603 */
[----:B------:R-:W-:-:S04]  /*8d20*/  IMAD.WIDE.U32 R8, R19, UR8, RZ ;  /* 0x0000000813087c25 */ /* 0x000fc8000f8e00ff */
[----:B------:R-:W-:-:S04]  /*8d30*/  IMAD.WIDE.U32 R8, P0, R7, UR9, R8 ;  /* 0x0000000907087c25 */ /* 0x000fc8000f800008 */
[----:B------:R-:W-:-:S04]  /*8d40*/  IMAD.WIDE.U32 R6, R7, UR8, RZ ;  /* 0x0000000807067c25 */ /* 0x000fc8000f8e00ff */
[----:B------:R-:W-:Y:S01]  /*8d50*/  IMAD.MOV.U32 R6, RZ, RZ, R9 ;  /* 0x000000ffff067224 */ /* 0x000fe200078e0009 */
[----:B------:R-:W-:Y:S01]  /*8d60*/  IADD3 RZ, P1, R7, R8, RZ ;  /* 0x0000000807ff7210 */ /* 0x000fe20007f3e0ff */
[----:B------:R-:W-:-:S04]  /*8d70*/  IMAD.X R7, RZ, RZ, RZ, P0 ;  /* 0x000000ffff077224 */ /* 0x000fc800000e06ff */
[----:B------:R-:W-:-:S08]  /*8d80*/  IMAD.WIDE.U32.X R6, R19, UR9, R6, P1 ;  /* 0x0000000913067c25 */ /* 0x000fd000088e0406 */
.L_x_184:
[--C-:B------:R-:W-:Y:S01]  /*8d90*/  SHF.R.U64 R16, R6, UR11, R7.reuse ;  /* 0x0000000b06107c19 */ /* 0x100fe20008001207 */
[----:B------:R-:W0:Y:S01]  /*8da0*/  F2I.U32.TRUNC.NTZ R20, R20 ;  /* 0x0000001400147305 */ /* 0x000e22000020f000 */
[----:B------:R-:W-:Y:S01]  /*8db0*/  SHF.R.U32.HI R6, RZ, UR11, R7 ;  /* 0x0000000bff067c19 */ /* 0x000fe20008011607 */
[----:B------:R-:W-:Y:S01]  /*8dc0*/  ULDC.64 UR8, c[0x0][0x620] ;  /* 0x0001880000087ab9 */ /* 0x000fe20000000a00 */
[----:B------:R-:W-:Y:S01]  /*8dd0*/  IADD3 R9, P0, RZ, -R16, RZ ;  /* 0x80000010ff097210 */ /* 0x000fe20007f1e0ff */
[----:B------:R-:W-:Y:S01]  /*8de0*/  ULDC.64 UR10, c[0x0][0x640] ;  /* 0x00019000000a7ab9 */ /* 0x000fe20000000a00 */
[----:B------:R-:W2:Y:S03]  /*8df0*/  LDC R21, c[0x0][0x148] ;  /* 0x00005200ff157b82 */ /* 0x000ea60000000800 */
[----:B------:R-:W-:Y:S01]  /*8e00*/  IMAD.X R6, RZ, RZ, ~R6, P0 ;  /* 0x000000ffff067224 */ /* 0x000fe200000e0e06 */
[----:B------:R-:W-:-:S03]  /*8e10*/  ISETP.NE.U32.AND P0, PT, RZ, UR10, PT ;  /* 0x0000000aff007c0c */ /* 0x000fc6000bf05070 */
[----:B------:R-:W-:Y:S01]  /*8e20*/  IMAD R8, R6, UR8, RZ ;  /* 0x0000000806087c24 */ /* 0x000fe2000f8e02ff */
[----:B------:R-:W-:Y:S01]  /*8e30*/  ISETP.NE.AND.EX P0, PT, RZ, UR11, PT, P0 ;  /* 0x0000000bff007c0c */ /* 0x000fe2000bf05300 */
[----:B------:R-:W-:Y:S01]  /*8e40*/  IMAD.WIDE.U32 R6, R9, UR8, R2 ;  /* 0x0000000809067c25 */ /* 0x000fe2000f8e0002 */
[----:B------:R-:W-:-:S03]  /*8e50*/  ULDC UR8, c[0x0][0x618] ;  /* 0x0001860000087ab9 */ /* 0x000fc60000000800 */
[----:B------:R-:W-:Y:S01]  /*8e60*/  IMAD R9, R9, UR9, R8 ;  /* 0x0000000909097c24 */ /* 0x000fe2000f8e0208 */
[----:B------:R-:W-:Y:S01]  /*8e70*/  ULDC UR9, c[0x0][0x154] ;  /* 0x0000550000097ab9 */ /* 0x000fe20000000800 */
[----:B0-----:R-:W-:Y:S02]  /*8e80*/  IMAD.MOV R8, RZ, RZ, -R20 ;  /* 0x000000ffff087224 */ /* 0x001fe400078e0a14 */
[----:B------:R-:W-:Y:S02]  /*8e90*/  IMAD.IADD R7, R7, 0x1, R9 ;  /* 0x0000000107077824 */ /* 0x000fe400078e0209 */
[----:B-1----:R-:W-:Y:S01]  /*8ea0*/  IMAD R17, R18, R8, R17 ;  /* 0x0000000812117224 */ /* 0x002fe200078e0211 */
[----:B------:R-:W-:Y:S02]  /*8eb0*/  I2FP.F32.U32 R8, R12 ;  /* 0x0000000c00087245 */ /* 0x000fe40000201000 */
[--C-:B------:R-:W-:Y:S02]  /*8ec0*/  SHF.R.U64 R18, R6, UR8, R7.reuse ;  /* 0x0000000806127c19 */ /* 0x100fe40008001207 */
[----:B------:R-:W-:Y:S01]  /*8ed0*/  SHF.R.U32.HI R7, RZ, UR8, R7 ;  /* 0x00000008ff077c19 */ /* 0x000fe20008011607 */
[----:B------:R-:W-:Y:S01]  /*8ee0*/  FMUL R8, R8, UR9 ;  /* 0x0000000908087c20 */ /* 0x000fe20008400000 */
[----:B------:R-:W-:-:S02]  /*8ef0*/  ULDC UR8, c[0x0][0x608] ;  /* 0x0001820000087ab9 */ /* 0x000fc40000000800 */
[--C-:B------:R-:W-:Y:S01]  /*8f00*/  SHF.R.U64 R20, R18, UR8, R7.reuse ;  /* 0x0000000812147c19 */ /* 0x100fe20008001207 */
[----:B------:R0:W1:Y:S01]  /*8f10*/  F2I.U32.TRUNC.NTZ R22, R8 ;  /* 0x0000000800167305 */ /* 0x000062000020f000 */
[----:B------:R-:W-:Y:S01]  /*8f20*/  SHF.R.U32.HI R7, RZ, UR8, R7 ;  /* 0x00000008ff077c19 */ /* 0x000fe20008011607 */
[----:B------:R-:W-:-:S03]  /*8f30*/  ULDC UR8, c[0x0][0x658] ;  /* 0x0001960000087ab9 */ /* 0x000fc60000000800 */
[--C-:B------:R-:W-:Y:S02]  /*8f40*/  SHF.R.U64 R19, R20, UR8, R7.reuse ;  /* 0x0000000814137c19 */ /* 0x100fe40008001207 */
[----:B------:R-:W-:-:S03]  /*8f50*/  SHF.R.U32.HI R23, RZ, UR8, R7 ;  /* 0x00000008ff177c19 */ /* 0x000fc60008011607 */
[----:B------:R-:W-:Y:S02]  /*8f60*/  IMAD.MOV.U32 R6, RZ, RZ, R19 ;  /* 0x000000ffff067224 */ /* 0x000fe400078e0013 */
[----:B------:R-:W-:Y:S01]  /*8f70*/  IMAD.MOV.U32 R7, RZ, RZ, R23 ;  /* 0x000000ffff077224 */ /* 0x000fe200078e0017 */
[----:B0-----:R-:W-:Y:S06]  /*8f80*/  @!P0 BRA `(.L_x_185) ;  /* 0x0000000000288947 */ /* 0x001fec0003800000 */
        /* <DEDUP_REMOVED lines=10> */
.L_x_185:
[----:B------:R-:W-:Y:S01]  /*9030*/  ULDC UR8, c[0x0][0x648] ;  /* 0x0001920000087ab9 */ /* 0x000fe20000000800 */
[----:B-1----:R-:W-:Y:S01]  /*9040*/  IMAD.MOV R22, RZ, RZ, -R22 ;  /* 0x000000ffff167224 */ /* 0x002fe200078e0a16 */
[----:B------:R-:W-:Y:S01]  /*9050*/  SHF.R.U64 R7, R6, UR8, R7 ;  /* 0x0000000806077c19 */ /* 0x000fe20008001207 */
[----:B------:R-:W-:Y:S01]  /*9060*/  ULDC UR8, c[0x0][0x638] ;  /* 0x00018e0000087ab9 */ /* 0x000fe20000000800 */
[----:B------:R-:W-:Y:S01]  /*9070*/  LOP3.LUT R6, R20, UR7, RZ, 0xc0, !PT ;  /* 0x0000000714067c12 */ /* 0x000fe2000f8ec0ff */
[----:B--2---:R-:W-:Y:S01]  /*9080*/  @P2 IMAD R17, R21, R22, R12 ;  /* 0x0000001615112224 */ /* 0x004fe200078e020c */
[----:B------:R-:W-:Y:S01]  /*9090*/  LOP3.LUT R18, R18, UR4, RZ, 0xc0, !PT ;  /* 0x0000000412127c12 */ /* 0x000fe2000f8ec0ff */
[----:B------:R-:W-:Y:S01]  /*90a0*/  IMAD.MOV R8, RZ, RZ, -R7 ;  /* 0x000000ffff087224 */ /* 0x000fe200078e0a07 */
[----:B------:R-:W-:Y:S01]  /*90b0*/  ULDC UR9, c[0x0][0x610] ;  /* 0x0001840000097ab9 */ /* 0x000fe20000000800 */
[----:B------:R-:W-:Y:S02]  /*90c0*/  IMAD R6, R7, UR5, R6 ;  /* 0x0000000507067c24 */ /* 0x000fe4000f8e0206 */
[----:B------:R-:W-:Y:S01]  /*90d0*/  IMAD R19, R8, UR8, R19 ;  /* 0x0000000808137c24 */ /* 0x000fe2000f8e0213 */
[----:B------:R-:W-:Y:S01]  /*90e0*/  ULDC UR8, c[0x0][0x600] ;  /* 0x0001800000087ab9 */ /* 0x000fe20000000800 */
[----:B------:R-:W-:-:S02]  /*90f0*/  IMAD R6, R6, UR9, R17 ;  /* 0x0000000906067c24 */ /* 0x000fc4000f8e0211 */
[----:B------:R-:W-:Y:S02]  /*9100*/  IMAD R19, R19, UR8, R18 ;  /* 0x0000000813137c24 */ /* 0x000fe4000f8e0212 */
[----:B------:R-:W-:-:S03]  /*9110*/  IMAD.MOV.U32 R7, RZ, RZ, 0x1 ;  /* 0x00000001ff077424 */ /* 0x000fc600078e00ff */
[----:B------:R-:W-:Y:S02]  /*9120*/  SEL R17, R19, R6, !P2 ;  /* 0x0000000613117207 */ /* 0x000fe40005000000 */
[----:B------:R-:W-:-:S07]  /*9130*/  SEL R6, R6, R19, !P2 ;  /* 0x0000001306067207 */ /* 0x000fce0005000000 */
.L_x_183:
[----:B------:R-:W-:Y:S05]  /*9140*/  BSYNC B1 ;  /* 0x0000000000017941 */ /* 0x000fea0003800000 */
.L_x_182:
[----:B------:R-:W-:-:S13]  /*9150*/  LOP3.LUT P0, RZ, R7, 0xff, RZ, 0xc0, !PT ;  /* 0x000000ff07ff7812 */ /* 0x000fda000780c0ff */
[----:B------:R-:W-:Y:S05]  /*9160*/  @P0 BRA `(.L_x_186) ;  /* 0xfffffff400400947 */ /* 0x000fea000383ffff */
[----:B------:R-:W-:Y:S05]  /*9170*/  BSYNC B0 ;  /* 0x0000000000007941 */ /* 0x000fea0003800000 */
.L_x_175:
[----:B------:R-:W-:-:S03]  /*9180*/  UMOV UR8, 0xffffffff ;  /* 0xffffffff00087882 */ /* 0x000fc60000000000 */
[----:B------:R-:W-:Y:S05]  /*9190*/  BRA.DIV UR8, `(.L_x_187) ;  /* 0x0000000208f87947 */ /* 0x000fea000b800000 */
[----:B------:R-:W-:-:S13]  /*91a0*/  ELECT P0, URZ, PT ;  /* 0x00000000003f782f */ /* 0x000fda0003800000 */
.L_x_200:
[----:B------:R-:W-:Y:S04]  /*91b0*/  BSSY B0, `(.L_x_188) ;  /* 0x0000022000007945 */ /* 0x000fe80003800000 */
[----:B------:R-:W-:Y:S05]  /*91c0*/  @!P0 BRA `(.L_x_189) ;  /* 0x0000000000808947 */ /* 0x000fea0003800000 */
[----:B------:R-:W-:-:S04]  /*91d0*/  LOP3.LUT R4, R4, 0x2, RZ, 0xfc, !PT ;  /* 0x0000000204047812 */ /* 0x000fc800078efcff */
[----:B------:R-:W-:-:S13]  /*91e0*/  ISETP.NE.AND P0, PT, R4, 0x3, PT ;  /* 0x000000030400780c */ /* 0x000fda0003f05270 */
[----:B------:R-:W-:Y:S05]  /*91f0*/  @!P0 BRA `(.L_x_190) ;  /* 0x0000000000048947 */ /* 0x000fea0003800000 */
[----:B------:R-:W-:Y:S01]  /*9200*/  BPT.TRAP 0x1 ;  /* 0x000000040000795c */ /* 0x000fe20000300000 */
.L_x_190:
[----:B------:R-:W0:Y:S01]  /*9210*/  S2R R3, SR_CgaCtaId ;  /* 0x0000000000037919 */ /* 0x000e220000008800 */
[----:B------:R-:W-:-:S04]  /*9220*/  MOV R0, 0x400 ;  /* 0x0000040000007802 */ /* 0x000fc80000000f00 */
[----:B0-----:R-:W-:Y:S02]  /*9230*/  LEA R0, R3, R0, 0x18 ;  /* 0x0000000003007211 */ /* 0x001fe400078ec0ff */
[----:B------:R-:W-:-:S03]  /*9240*/  SHF.L.U32 R3, R11, 0x1f, RZ ;  /* 0x0000001f0b037819 */ /* 0x000fc600000006ff */
[----:B------:R-:W-:-:S04]  /*9250*/  VIADD R0, R0, 0x18 ;  /* 0x0000001800007836 */ /* 0x000fc80000000000 */
[C---:B------:R-:W-:Y:S02]  /*9260*/  IMAD R4, R15.reuse, 0x8, R0 ;  /* 0x000000080f047824 */ /* 0x040fe400078e0200 */
[----:B------:R-:W-:Y:S02]  /*9270*/  VIADD R15, R15, 0x1 ;  /* 0x000000010f0f7836 */ /* 0x000fe40000000000 */
[----:B------:R-:W0:Y:S03]  /*9280*/  SYNCS.PHASECHK.TRANS64.TRYWAIT P0, [R4+URZ], R3 ;  /* 0x00000003040075a7 */ /* 0x000e26000800017f */
[----:B------:R-:W-:-:S04]  /*9290*/  ISETP.NE.AND P1, PT, R15, 0x3, PT ;  /* 0x000000030f00780c */ /* 0x000fc80003f25270 */
[----:B------:R-:W-:Y:S02]  /*92a0*/  SEL R2, RZ, 0x1, P1 ;  /* 0x00000001ff027807 */ /* 0x000fe40000800000 */
[----:B------:R-:W-:Y:S02]  /*92b0*/  SEL R15, R15, RZ, P1 ;  /* 0x000000ff0f0f7207 */ /* 0x000fe40000800000 */
[----:B------:R-:W-:-:S03]  /*92c0*/  LOP3.LUT R11, R11, R2, RZ, 0x3c, !PT ;  /* 0x000000020b0b7212 */ /* 0x000fc600078e3cff */
[----:B------:R-:W-:Y:S01]  /*92d0*/  IMAD R6, R15, 0x8, R0 ;  /* 0x000000080f067824 */ /* 0x000fe200078e0200 */
[----:B------:R-:W-:Y:S01]  /*92e0*/  SHF.L.U32 R5, R11, 0x1f, RZ ;  /* 0x0000001f0b057819 */ /* 0x000fe200000006ff */
[----:B0-----:R-:W-:Y:S06]  /*92f0*/  @!P0 BRA `(.L_x_191) ;  /* 0x0000000000c08947 */ /* 0x001fec0003800000 */
.L_x_201:
[----:B------:R-:W1:Y:S01]  /*9300*/  SYNCS.PHASECHK.TRANS64.TRYWAIT P0, [R6+URZ], R5 ;  /* 0x00000005060075a7 */ /* 0x000e62000800017f */
[----:B------:R-:W-:-:S05]  /*9310*/  VIADD R2, R15, 0x1 ;  /* 0x000000010f027836 */ /* 0x000fca0000000000 */
[----:B------:R-:W-:-:S04]  /*9320*/  ISETP.NE.AND P1, PT, R2, 0x3, PT ;  /* 0x000000030200780c */ /* 0x000fc80003f25270 */
[----:B0-----:R-:W-:Y:S02]  /*9330*/  SEL R4, RZ, 0x1, P1 ;  /* 0x00000001ff047807 */ /* 0x001fe40000800000 */
[----:B------:R-:W-:Y:S02]  /*9340*/  SEL R3, R2, RZ, P1 ;  /* 0x000000ff02037207 */ /* 0x000fe40000800000 */
[----:B------:R-:W-:Y:S01]  /*9350*/  LOP3.LUT R4, R11, R4, RZ, 0x3c, !PT ;  /* 0x000000040b047212 */ /* 0x000fe200078e3cff */
[----:B-1----:R-:W-:Y:S06]  /*9360*/  @!P0 BRA `(.L_x_192) ;  /* 0x0000000000b88947 */ /* 0x002fec0003800000 */
.L_x_202:
[----:B------:R-:W-:Y:S01]  /*9370*/  IMAD R3, R3, 0x8, R0 ;  /* 0x0000000803037824 */ /* 0x000fe200078e0200 */
[----:B------:R-:W-:-:S07]  /*9380*/  SHF.L.U32 R0, R4, 0x1f, RZ ;  /* 0x0000001f04007819 */ /* 0x000fce00000006ff */
.L_x_193:
[----:B-1----:R1:W2:Y:S02]  /*9390*/  SYNCS.PHASECHK.TRANS64.TRYWAIT P0, [R3+URZ], R0 ;  /* 0x00000000030075a7 */ /* 0x0022a4000800017f */
[----:B--2---:R-:W-:Y:S05]  /*93a0*/  @!P0 NANOSLEEP.SYNCS 0x989680 ;  /* 0x009896800000895d */ /* 0x004fea0003900000 */
[----:B------:R-:W2:Y:S02]  /*93b0*/  @!P0 SYNCS.PHASECHK.TRANS64 P0, [R3+URZ], R0 ;  /* 0x00000000030085a7 */ /* 0x000ea4000800007f */
[----:B--2---:R-:W-:Y:S05]  /*93c0*/  @!P0 BRA `(.L_x_193) ;  /* 0xfffffffc00f08947 */ /* 0x004fea000383ffff */
.L_x_189:
[----:B------:R-:W-:Y:S05]  /*93d0*/  BSYNC B0 ;  /* 0x0000000000007941 */ /* 0x000fea0003800000 */
.L_x_188:
[----:B------:R-:W-:Y:S05]  /*93e0*/  EXIT ;  /* 0x000000000000794d */ /* 0x000fea0003800000 */
.L_x_21:
[----:B-1----:R-:W-:-:S04]  /*93f0*/  IMAD.U32 R13, RZ, RZ, UR6 ;  /* 0x00000006ff0d7e24 */ /* 0x002fc8000f8e00ff */
[----:B------:R1:W4:Y:S03]  /*9400*/  SYNCS.PHASECHK.TRANS64.TRYWAIT P0, [R13+URZ], R12 ;  /* 0x0000000c0d0075a7 */ /* 0x000326000800017f */
[----:B----4-:R-:W-:Y:S05]  /*9410*/  @!P0 NANOSLEEP.SYNCS 0x989680 ;  /* 0x009896800000895d */ /* 0x010fea0003900000 */
[----:B------:R-:W4:Y:S02]  /*9420*/  @!P0 SYNCS.PHASECHK.TRANS64 P0, [R13+URZ], R12 ;  /* 0x0000000c0d0085a7 */ /* 0x000f24000800007f */
[----:B----4-:R-:W-:Y:S05]  /*9430*/  @!P0 BRA `(.L_x_21) ;  /* 0xfffffffc00ec8947 */ /* 0x010fea000383ffff */
[----:B------:R-:W-:Y:S05]  /*9440*/  BRA `(.L_x_20) ;  /* 0xffffff8000e47947 */ /* 0x000fea000383ffff */
.L_x_27:
[----:B-1----:R-:W-:-:S04]  /*9450*/  IMAD.U32 R145, RZ, RZ, UR12 ;  /* 0x0000000cff917e24 */ /* 0x002fc8000f8e00ff */
[----:B------:R1:W4:Y:S03]  /*9460*/  SYNCS.PHASECHK.TRANS64.TRYWAIT P0, [R145+URZ], R140 ;  /* 0x0000008c910075a7 */ /* 0x000326000800017f */
[----:B----4-:R-:W-:Y:S05]  /*9470*/  @!P0 NANOSLEEP.SYNCS 0x989680 ;  /* 0x009896800000895d */ /* 0x010fea0003900000 */
[----:B------:R-:W4:Y:S02]  /*9480*/  @!P0 SYNCS.PHASECHK.TRANS64 P0, [R145+URZ], R140 ;  /* 0x0000008c910085a7 */ /* 0x000f24000800007f */
[----:B----4-:R-:W-:Y:S05]  /*9490*/  @!P0 BRA `(.L_x_27) ;  /* 0xfffffffc00ec8947 */ /* 0x010fea000383ffff */
[----:B------:R-:W-:Y:S05]  /*94a0*/  BRA `(.L_x_26) ;  /* 0xffffff8c00287947 */ /* 0x000fea000383ffff */
.L_x_176:
[----:B------:R-:W-:Y:S01]  /*94b0*/  BSSY B1, `(.L_x_194) ;  /* 0x0000006000017945 */ /* 0x000fe20003800000 */
[----:B------:R-:W-:-:S07]  /*94c0*/  IMAD.MOV.U32 R7, RZ, RZ, -0x1 ;  /* 0xffffffffff077424 */ /* 0x000fce00078e00ff */
[----:B------:R-:W-:Y:S05]  /*94d0*/  WARPSYNC.COLLECTIVE R7, `(.L_x_195) ;  /* 0x00000000070c7348 */ /* 0x000fea0003c00000 */
[----:B------:R-:W-:Y:S02]  /*94e0*/  ELECT P0, UR62, PT ;  /* 0x00000000003e782f */ /* 0x000fe40003800000 */
[----:B------:R-:W-:Y:S01]  /*94f0*/  MOV R7, UR62 ;  /* 0x0000003e00077c02 */ /* 0x000fe20008000f00 */
[----:B------:R-:W-:Y:S10]  /*9500*/  ENDCOLLECTIVE ;  /* 0x000000000000791b */ /* 0x000ff40003800000 */
.L_x_195:
[----:B------:R-:W-:Y:S05]  /*9510*/  BSYNC B1 ;  /* 0x0000000000017941 */ /* 0x000fea0003800000 */
.L_x_194:
[----:B------:R-:W-:Y:S05]  /*9520*/  BRA `(.L_x_196) ;  /* 0xfffffff0005c7947 */ /* 0x000fea000383ffff */
.L_x_179:
[----:B-1----:R1:W2:Y:S02]  /*9530*/  SYNCS.PHASECHK.TRANS64.TRYWAIT P0, [R20+URZ+0x18], R9 ;  /* 0x00001809140075a7 */ /* 0x0022a4000800017f */
[----:B--2---:R-:W-:Y:S05]  /*9540*/  @!P0 NANOSLEEP.SYNCS 0x989680 ;  /* 0x009896800000895d */ /* 0x004fea0003900000 */
[----:B------:R-:W2:Y:S02]  /*9550*/  @!P0 SYNCS.PHASECHK.TRANS64 P0, [R20+URZ+0x18], R9 ;  /* 0x00001809140085a7 */ /* 0x000ea4000800007f */
[----:B--2---:R-:W-:Y:S05]  /*9560*/  @!P0 BRA `(.L_x_179) ;  /* 0xfffffffc00f08947 */ /* 0x004fea000383ffff */
[----:B------:R-:W-:Y:S05]  /*9570*/  BRA `(.L_x_197) ;  /* 0xfffffff000987947 */ /* 0x000fea000383ffff */
.L_x_187:
[----:B------:R-:W-:Y:S01]  /*9580*/  BSSY B0, `(.L_x_198) ;  /* 0x0000006000007945 */ /* 0x000fe20003800000 */
[----:B------:R-:W-:-:S07]  /*9590*/  IMAD.MOV.U32 R7, RZ, RZ, -0x1 ;  /* 0xffffffffff077424 */ /* 0x000fce00078e00ff */
[----:B------:R-:W-:Y:S05]  /*95a0*/  WARPSYNC.COLLECTIVE R7, `(.L_x_199) ;  /* 0x00000000070c7348 */ /* 0x000fea0003c00000 */
[----:B------:R-:W-:Y:S02]  /*95b0*/  ELECT P0, UR62, PT ;  /* 0x00000000003e782f */ /* 0x000fe40003800000 */
[----:B------:R-:W-:Y:S01]  /*95c0*/  MOV R7, UR62 ;  /* 0x0000003e00077c02 */ /* 0x000fe20008000f00 */
[----:B------:R-:W-:Y:S10]  /*95d0*/  ENDCOLLECTIVE ;  /* 0x000000000000791b */ /* 0x000ff40003800000 */
.L_x_199:
[----:B------:R-:W-:Y:S05]  /*95e0*/  BSYNC B0 ;  /* 0x0000000000007941 */ /* 0x000fea0003800000 */
.L_x_198:
[----:B------:R-:W-:Y:S05]  /*95f0*/  BRA `(.L_x_200) ;  /* 0xfffffff800ec7947 */ /* 0x000fea000383ffff */
.L_x_191:
[----:B0-----:R0:W1:Y:S02]  /*9600*/  SYNCS.PHASECHK.TRANS64.TRYWAIT P0, [R4+URZ], R3 ;  /* 0x00000003040075a7 */ /* 0x001064000800017f */
[----:B-1----:R-:W-:Y:S05]  /*9610*/  @!P0 NANOSLEEP.SYNCS 0x989680 ;  /* 0x009896800000895d */ /* 0x002fea0003900000 */
[----:B------:R-:W1:Y:S02]  /*9620*/  @!P0 SYNCS.PHASECHK.TRANS64 P0, [R4+URZ], R3 ;  /* 0x00000003040085a7 */ /* 0x000e64000800007f */
[----:B-1----:R-:W-:Y:S05]  /*9630*/  @!P0 BRA `(.L_x_191) ;  /* 0xfffffffc00f08947 */ /* 0x002fea000383ffff */
[----:B------:R-:W-:Y:S05]  /*9640*/  BRA `(.L_x_201) ;  /* 0xfffffffc002c7947 */ /* 0x000fea000383ffff */
.L_x_192:
[----:B0-----:R0:W1:Y:S02]  /*9650*/  SYNCS.PHASECHK.TRANS64.TRYWAIT P0, [R6+URZ], R5 ;  /* 0x00000005060075a7 */ /* 0x001064000800017f */
[----:B-1----:R-:W-:Y:S05]  /*9660*/  @!P0 NANOSLEEP.SYNCS 0x989680 ;  /* 0x009896800000895d */ /* 0x002fea0003900000 */
[----:B------:R-:W1:Y:S02]  /*9670*/  @!P0 SYNCS.PHASECHK.TRANS64 P0, [R6+URZ], R5 ;  /* 0x00000005060085a7 */ /* 0x000e64000800007f */
[----:B-1----:R-:W-:Y:S05]  /*9680*/  @!P0 BRA `(.L_x_192) ;  /* 0xfffffffc00f08947 */ /* 0x002fea000383ffff */
[----:B------:R-:W-:Y:S05]  /*9690*/  BRA `(.L_x_202) ;  /* 0xfffffffc00347947 */ /* 0x000fea000383ffff */
.L_x_203:
[----:B------:R-:W-:-:S00]  /*96a0*/  BRA `(.L_x_203) ;  /* 0xfffffffc00fc7947 */ /* 0x000fc0000383ffff */
[----:B------:R-:W-:-:S00]  /*96b0*/  NOP ;  /* 0x0000000000007918 */ /* 0x000fc00000000000 */
        /* <DEDUP_REMOVED lines=12> */
.L_x_204:


//--------------------- .nv.shared._ZN7cutlass13device_kernelINS_4gemm6kernel13GemmUniversalIN4cute5tupleIJiiiiEEENS1_10collective13CollectiveMmaINS1_37MainloopSm90TmaGmmaWarpSpecializedFP8ILi3ENS5_IJNS4_1CILi2EEESB_NSA_ILi1EEEEEENS1_35KernelTmaWarpSpecializedCooperativeEEENS5_IJNSA_ILi128EEESG_NSA_ILi64EEEEEENS_12float_e5m2_tENS5_IJlSC_lEEESJ_SK_NS4_8TiledMMAINS4_8MMA_AtomIJNS4_4SM904GMMA31MMA_64x128x32_F32E5M2E5M2_SS_TNILNSO_7ScaleInE1ELSQ_1EEEEEENS4_6LayoutINS5_IJSB_SC_SC_EEENS5_IJSC_NSA_ILi0EEESV_EEEEENS5_IJNS4_10UnderscoreESY_SY_EEEEENS4_23SM90_TMA_LOAD_MULTICASTENS4_14ComposedLayoutINS4_7SwizzleILi2ELi4ELi3EEENS4_18smem_ptr_flag_bitsILi8EEENST_INS5_IJNSA_ILi8EEESH_EEENS5_IJSH_SC_EEEEEEEvNS4_8identityES11_S1B_vS1C_EENS_8epilogue10collective6detail29Sm90TmaWarpSpecializedAdapterINS1F_15DefaultEpilogueISJ_SK_SK_NS1E_6thread17LinearCombinationISJ_Li1EffLNS1J_9ScaleType4KindE0ELNS_15FloatRoundStyleE2ESJ_EENS1_15EpilogueDefaultEEEEEvvEEEEvNT_6ParamsE --------------------------
	.section	.nv.shared._ZN7cutlass13device_kernelINS_4gemm6kernel13GemmUniversalIN4cute5tupleIJiiiiEEENS1_10collective13CollectiveMmaINS1_37MainloopSm90TmaGmmaWarpSpecializedFP8ILi3ENS5_IJNS4_1CILi2EEESB_NSA_ILi1EEEEEENS1_35KernelTmaWarpSpecializedCooperativeEEENS5_IJNSA_ILi128EEESG_NSA_ILi64EEEEEENS_12float_e5m2_tENS5_IJlSC_lEEESJ_SK_NS4_8TiledMMAINS4_8MMA_AtomIJNS4_4SM904GMMA31MMA_64x128x32_F32E5M2E5M2_SS_TNILNSO_7ScaleInE1ELSQ_1EEEEEENS4_6LayoutINS5_IJSB_SC_SC_EEENS5_IJSC_NSA_ILi0EEESV_EEEEENS5_IJNS4_10UnderscoreESY_SY_EEEEENS4_23SM90_TMA_LOAD_MULTICASTENS4_14ComposedLayoutINS4_7SwizzleILi2ELi4ELi3EEENS4_18smem_ptr_flag_bitsILi8EEENST_INS5_IJNSA_ILi8EEESH_EEENS5_IJSH_SC_EEEEEEEvNS4_8identityES11_S1B_vS1C_EENS_8epilogue10collective6detail29Sm90TmaWarpSpecializedAdapterINS1F_15DefaultEpilogueISJ_SK_SK_NS1E_6thread17LinearCombinationISJ_Li1EffLNS1J_9ScaleType4KindE0ELNS_15FloatRoundStyleE2ESJ_EENS1_15EpilogueDefaultEEEEEvvEEEEvNT_6ParamsE,"aw",@nobits
	.sectionflags	@""
	.align	16
	.zero		1024


//--------------------- .nv.shared.reserved.0     --------------------------
	.section	.nv.shared.reserved.0,"aw",@nobits
	.weak		__nv_reservedSMEM_offset_0_alias
	.size		__nv_reservedSMEM_offset_0_alias, 0, 0
	.other		__nv_reservedSMEM_offset_0_alias,@"STO_CUDA_RESERVED_SHARED STV_DEFAULT"
__nv_reservedSMEM_offset_0_alias:
	.zero		0


//--------------------- .nv.global                --------------------------
	.section	.nv.global,"aw",@nobits
.nv.global:
	.type		_ZN39_INTERNAL_99c286ce_4_k_cu_c127893d_52374cute1_E,@object
	.size		_ZN39_INTERNAL_99c286ce_4_k_cu_c127893d_52374cute1_E,(_ZN39_INTERNAL_99c286ce_4_k_cu_c127893d_52374cuda3std3__45__cpo6cbeginE - _ZN39_INTERNAL_99c286ce_4_k_cu_c127893d_52374cute1_E)
_ZN39_INTERNAL_99c286ce_4_k_cu_c127893d_52374cute1_E:
	.zero		1
	.type		_ZN39_INTERNAL_99c286ce_4_k_cu_c127893d_52374cuda3std3__45__cpo6cbeginE,@object
	.size		_ZN39_INTERNAL_99c286ce_4_k_cu_c127893d_52374cuda3std3__45__cpo6cbeginE,(_ZN39_INTERNAL_99c286ce_4_k_cu_c127893d_52374cuda3std3__48in_placeE - _ZN39_INTERNAL_99c286ce_4_k_cu_c127893d_52374cuda3std3__45__cpo6cbeginE)
_ZN39_INTERNAL_99c286ce_4_k_cu_c127893d_52374cuda3std3__45__cpo6cbeginE:
	.zero		1
	.type		_ZN39_INTERNAL_99c286ce_4_k_cu_c127893d_52374cuda3std3__48in_placeE,@object
	.size		_ZN39_INTERNAL_99c286ce_4_k_cu_c127893d_52374cuda3std3__48in_placeE,(_ZN39_INTERNAL_99c286ce_4_k_cu_c127893d_52374cuda3std6ranges3__45__cpo9iter_moveE - _ZN39_INTERNAL_99c286ce_4_k_cu_c127893d_52374cuda3std3__48in_placeE)
_ZN39_INTERNAL_99c286ce_4_k_cu_c127893d_52374cuda3std3__48in_placeE:
	.zero		1
	.type		_ZN39_INTERNAL_99c286ce_4_k_cu_c127893d_52374cuda3std6ranges3__45__cpo9iter_moveE,@object
	.size		_ZN39_INTERNAL_99c286ce_4_k_cu_c127893d_52374cuda3std6ranges3__45__cpo9iter_moveE,(_ZN39_INTERNAL_99c286ce_4_k_cu_c127893d_52374cuda3std3__45__cpo5beginE - _ZN39_INTERNAL_99c286ce_4_k_cu_c127893d_52374cuda3std6ranges3__45__cpo9iter_moveE)
_ZN39_INTERNAL_99c286ce_4_k_cu_c127893d_52374cuda3std6ranges3__45__cpo9iter_moveE:
	.zero		1
	.type		_ZN39_INTERNAL_99c286ce_4_k_cu_c127893d_52374cuda3std3__45__cpo5beginE,@object
	.size		_ZN39_INTERNAL_99c286ce_4_k_cu_c127893d_52374cuda3std3__45__cpo5beginE,(_ZN39_INTERNAL_99c286ce_4_k_cu_c127893d_52374cuda3std3__441_GLOBAL__N__99c286ce_4_k_cu_c127893d_52376ignoreE - _ZN39_INTERNAL_99c286ce_4_k_cu_c127893d_52374cuda3std3__45__cpo5beginE)
_ZN39_INTERNAL_99c286ce_4_k_cu_c127893d_52374cuda3std3__45__cpo5beginE:
	.zero		1
	.type		_ZN39_INTERNAL_99c286ce_4_k_cu_c127893d_52374cuda3std3__441_GLOBAL__N__99c286ce_4_k_cu_c127893d_52376ignoreE,@object
	.size		_ZN39_INTERNAL_99c286ce_4_k_cu_c127893d_52374cuda3std3__441_GLOBAL__N__99c286ce_4_k_cu_c127893d_52376ignoreE,(_ZN39_INTERNAL_99c286ce_4_k_cu_c127893d_52374cute7productE - _ZN39_INTERNAL_99c286ce_4_k_cu_c127893d_52374cuda3std3__441_GLOBAL__N__99c286ce_4_k_cu_c127893d_52376ignoreE)
_ZN39_INTERNAL_99c286ce_4_k_cu_c127893d_52374cuda3std3__441_GLOBAL__N__99c286ce_4_k_cu_c127893d_52376ignoreE:
	.zero		1
	.type		_ZN39_INTERNAL_99c286ce_4_k_cu_c127893d_52374cute7productE,@object
	.size		_ZN39_INTERNAL_99c286ce_4_k_cu_c127893d_52374cute7productE,(_ZN39_INTERNAL_99c286ce_4_k_cu_c127893d_52374cuda3std3__45__cpo3endE - _ZN39_INTERNAL_99c286ce_4_k_cu_c127893d_52374cute7productE)
_ZN39_INTERNAL_99c286ce_4_k_cu_c127893d_52374cute7productE:
	.zero		1
	.type		_ZN39_INTERNAL_99c286ce_4_k_cu_c127893d_52374cuda3std3__45__cpo3endE,@object
	.size		_ZN39_INTERNAL_99c286ce_4_k_cu_c127893d_52374cuda3std3__45__cpo3endE,(_ZN39_INTERNAL_99c286ce_4_k_cu_c127893d_52374cuda3std3__419piecewise_constructE - _ZN39_INTERNAL_99c286ce_4_k_cu_c127893d_52374cuda3std3__45__cpo3endE)
_ZN39_INTERNAL_99c286ce_4_k_cu_c127893d_52374cuda3std3__45__cpo3endE:
	.zero		1
	.type		_ZN39_INTERNAL_99c286ce_4_k_cu_c127893d_52374cuda3std3__419piecewise_constructE,@object
	.size		_ZN39_INTERNAL_99c286ce_4_k_cu_c127893d_52374cuda3std3__419piecewise_constructE,(_ZN39_INTERNAL_99c286ce_4_k_cu_c127893d_52374cuda3std3__45__cpo4cendE - _ZN39_INTERNAL_99c286ce_4_k_cu_c127893d_52374cuda3std3__419piecewise_constructE)
_ZN39_INTERNAL_99c286ce_4_k_cu_c127893d_52374cuda3std3__419piecewise_constructE:
	.zero		1
	.type		_ZN39_INTERNAL_99c286ce_4_k_cu_c127893d_52374cuda3std3__45__cpo4cendE,@object
	.size		_ZN39_INTERNAL_99c286ce_4_k_cu_c127893d_52374cuda3std3__45__cpo4cendE,(_ZN39_INTERNAL_99c286ce_4_k_cu_c127893d_52374cuda3std6ranges3__45__cpo4swapE - _ZN39_INTERNAL_99c286ce_4_k_cu_c127893d_52374cuda3std3__45__cpo4cendE)
_ZN39_INTERNAL_99c286ce_4_k_cu_c127893d_52374cuda3std3__45__cpo4cendE:
	.zero		1
	.type		_ZN39_INTERNAL_99c286ce_4_k_cu_c127893d_52374cuda3std6ranges3__45__cpo4swapE,@object
	.size		_ZN39_INTERNAL_99c286ce_4_k_cu_c127893d_52374cuda3std6ranges3__45__cpo4swapE,(.L_7 - _ZN39_INTERNAL_99c286ce_4_k_cu_c127893d_52374cuda3std6ranges3__45__cpo4swapE)
_ZN39_INTERNAL_99c286ce_4_k_cu_c127893d_52374cuda3std6ranges3__45__cpo4swapE:
	.zero		1
.L_7:


//--------------------- .nv.constant0._ZN7cutlass13device_kernelINS_4gemm6kernel13GemmUniversalIN4cute5tupleIJiiiiEEENS1_10collective13CollectiveMmaINS1_37MainloopSm90TmaGmmaWarpSpecializedFP8ILi3ENS5_IJNS4_1CILi2EEESB_NSA_ILi1EEEEEENS1_35KernelTmaWarpSpecializedCooperativeEEENS5_IJNSA_ILi128EEESG_NSA_ILi64EEEEEENS_12float_e5m2_tENS5_IJlSC_lEEESJ_SK_NS4_8TiledMMAINS4_8MMA_AtomIJNS4_4SM904GMMA31MMA_64x128x32_F32E5M2E5M2_SS_TNILNSO_7ScaleInE1ELSQ_1EEEEEENS4_6LayoutINS5_IJSB_SC_SC_EEENS5_IJSC_NSA_ILi0EEESV_EEEEENS5_IJNS4_10UnderscoreESY_SY_EEEEENS4_23SM90_TMA_LOAD_MULTICASTENS4_14ComposedLayoutINS4_7SwizzleILi2ELi4ELi3EEENS4_18smem_ptr_flag_bitsILi8EEENST_INS5_IJNSA_ILi8EEESH_EEENS5_IJSH_SC_EEEEEEEvNS4_8identityES11_S1B_vS1C_EENS_8epilogue10collective6detail29Sm90TmaWarpSpecializedAdapterINS1F_15DefaultEpilogueISJ_SK_SK_NS1E_6thread17LinearCombinationISJ_Li1EffLNS1J_9ScaleType4KindE0ELNS_15FloatRoundStyleE2ESJ_EENS1_15EpilogueDefaultEEEEEvvEEEEvNT_6ParamsE --------------------------
	.section	.nv.constant0._ZN7cutlass13device_kernelINS_4gemm6kernel13GemmUniversalIN4cute5tupleIJiiiiEEENS1_10collective13CollectiveMmaINS1_37MainloopSm90TmaGmmaWarpSpecializedFP8ILi3ENS5_IJNS4_1CILi2EEESB_NSA_ILi1EEEEEENS1_35KernelTmaWarpSpecializedCooperativeEEENS5_IJNSA_ILi128EEESG_NSA_ILi64EEEEEENS_12float_e5m2_tENS5_IJlSC_lEEESJ_SK_NS4_8TiledMMAINS4_8MMA_AtomIJNS4_4SM904GMMA31MMA_64x128x32_F32E5M2E5M2_SS_TNILNSO_7ScaleInE1ELSQ_1EEEEEENS4_6LayoutINS5_IJSB_SC_SC_EEENS5_IJSC_NSA_ILi0EEESV_EEEEENS5_IJNS4_10UnderscoreESY_SY_EEEEENS4_23SM90_TMA_LOAD_MULTICASTENS4_14ComposedLayoutINS4_7SwizzleILi2ELi4ELi3EEENS4_18smem_ptr_flag_bitsILi8EEENST_INS5_IJNSA_ILi8EEESH_EEENS5_IJSH_SC_EEEEEEEvNS4_8identityES11_S1B_vS1C_EENS_8epilogue10collective6detail29Sm90TmaWarpSpecializedAdapterINS1F_15DefaultEpilogueISJ_SK_SK_NS1E_6thread17LinearCombinationISJ_Li1EffLNS1J_9ScaleType4KindE0ELNS_15FloatRoundStyleE2ESJ_EENS1_15EpilogueDefaultEEEEEvvEEEEvNT_6ParamsE,"a",@progbits
	.sectionflags	@""
	.align	4
.nv.constant0._ZN7cutlass13device_kernelINS_4gemm6kernel13GemmUniversalIN4cute5tupleIJiiiiEEENS1_10collective13CollectiveMmaINS1_37MainloopSm90TmaGmmaWarpSpecializedFP8ILi3ENS5_IJNS4_1CILi2EEESB_NSA_ILi1EEEEEENS1_35KernelTmaWarpSpecializedCooperativeEEENS5_IJNSA_ILi128EEESG_NSA_ILi64EEEEEENS_12float_e5m2_tENS5_IJlSC_lEEESJ_SK_NS4_8TiledMMAINS4_8MMA_AtomIJNS4_4SM904GMMA31MMA_64x128x32_F32E5M2E5M2_SS_TNILNSO_7ScaleInE1ELSQ_1EEEEEENS4_6LayoutINS5_IJSB_SC_SC_EEENS5_IJSC_NSA_ILi0EEESV_EEEEENS5_IJNS4_10UnderscoreESY_SY_EEEEENS4_23SM90_TMA_LOAD_MULTICASTENS4_14ComposedLayoutINS4_7SwizzleILi2ELi4ELi3EEENS4_18smem_ptr_flag_bitsILi8EEENST_INS5_IJNSA_ILi8EEESH_EEENS5_IJSH_SC_EEEEEEEvNS4_8identityES11_S1B_vS1C_EENS_8epilogue10collective6detail29Sm90TmaWarpSpecializedAdapterINS1F_15DefaultEpilogueISJ_SK_SK_NS1E_6thread17LinearCombinationISJ_Li1EffLNS1J_9ScaleType4KindE0ELNS_15FloatRoundStyleE2ESJ_EENS1_15EpilogueDefaultEEEEEvvEEEEvNT_6ParamsE:
	.zero		1664


//--------------------- SYMBOLS --------------------------

	.type		.nv.reservedSmem.offset0,@object
	.size		.nv.reservedSmem.offset0,0x4
